//
// Generated by NVIDIA NVVM Compiler
//
// Compiler Build ID: CL-36424714
// Cuda compilation tools, release 13.0, V13.0.88
// Based on NVVM 20.0.0
//

.version 9.0
.target sm_100
.address_size 64

	// .globl	_Z73shiftnet_cuda_moduloshift3x3_nchw_float32_kernel_tilein16x16_tileout14x14PfS_iiiiii
// _ZZ73shiftnet_cuda_moduloshift3x3_nchw_float32_kernel_tilein16x16_tileout14x14PfS_iiiiiiE5cache has been demoted
// _ZZ76shiftnet_cuda_moduloshift3x3bwd_nchw_float32_kernel_tilein16x16_tileout14x14PfS_iiiiiiE5cache has been demoted
// _ZZ64shiftnet_cuda_moduloshiftgeneric_nchw_float32_kernel_tilein16x16PfS_iiiiiiiiiE5cache has been demoted
// _ZZ64shiftnet_cuda_shift_generic_nchw_float32_kernel_tilein16x16_ctrlPfS_S_iiiiiiiiiE5cache has been demoted
// _ZZ66shiftnet_cuda_shift_generic_nchw_float32_kernel_tilein16x16_ctrl2DPfS_S_S_iiiiiiiiiE5cache has been demoted

.visible .entry _Z73shiftnet_cuda_moduloshift3x3_nchw_float32_kernel_tilein16x16_tileout14x14PfS_iiiiii(
	.param .u64 .ptr .align 1 _Z73shiftnet_cuda_moduloshift3x3_nchw_float32_kernel_tilein16x16_tileout14x14PfS_iiiiii_param_0,
	.param .u64 .ptr .align 1 _Z73shiftnet_cuda_moduloshift3x3_nchw_float32_kernel_tilein16x16_tileout14x14PfS_iiiiii_param_1,
	.param .u32 _Z73shiftnet_cuda_moduloshift3x3_nchw_float32_kernel_tilein16x16_tileout14x14PfS_iiiiii_param_2,
	.param .u32 _Z73shiftnet_cuda_moduloshift3x3_nchw_float32_kernel_tilein16x16_tileout14x14PfS_iiiiii_param_3,
	.param .u32 _Z73shiftnet_cuda_moduloshift3x3_nchw_float32_kernel_tilein16x16_tileout14x14PfS_iiiiii_param_4,
	.param .u32 _Z73shiftnet_cuda_moduloshift3x3_nchw_float32_kernel_tilein16x16_tileout14x14PfS_iiiiii_param_5,
	.param .u32 _Z73shiftnet_cuda_moduloshift3x3_nchw_float32_kernel_tilein16x16_tileout14x14PfS_iiiiii_param_6,
	.param .u32 _Z73shiftnet_cuda_moduloshift3x3_nchw_float32_kernel_tilein16x16_tileout14x14PfS_iiiiii_param_7
)
{
	.reg .pred 	%p<17>;
	.reg .b32 	%r<77>;
	.reg .b32 	%f<6>;
	.reg .b64 	%rd<19>;
	// demoted variable
	.shared .align 4 .b8 _ZZ73shiftnet_cuda_moduloshift3x3_nchw_float32_kernel_tilein16x16_tileout14x14PfS_iiiiiiE5cache[1024];
	ld.param.u64 	%rd3, [_Z73shiftnet_cuda_moduloshift3x3_nchw_float32_kernel_tilein16x16_tileout14x14PfS_iiiiii_param_0];
	ld.param.u64 	%rd4, [_Z73shiftnet_cuda_moduloshift3x3_nchw_float32_kernel_tilein16x16_tileout14x14PfS_iiiiii_param_1];
	ld.param.u32 	%r19, [_Z73shiftnet_cuda_moduloshift3x3_nchw_float32_kernel_tilein16x16_tileout14x14PfS_iiiiii_param_2];
	ld.param.u32 	%r20, [_Z73shiftnet_cuda_moduloshift3x3_nchw_float32_kernel_tilein16x16_tileout14x14PfS_iiiiii_param_3];
	ld.param.u32 	%r21, [_Z73shiftnet_cuda_moduloshift3x3_nchw_float32_kernel_tilein16x16_tileout14x14PfS_iiiiii_param_4];
	ld.param.u32 	%r22, [_Z73shiftnet_cuda_moduloshift3x3_nchw_float32_kernel_tilein16x16_tileout14x14PfS_iiiiii_param_5];
	ld.param.u32 	%r23, [_Z73shiftnet_cuda_moduloshift3x3_nchw_float32_kernel_tilein16x16_tileout14x14PfS_iiiiii_param_6];
	ld.param.u32 	%r24, [_Z73shiftnet_cuda_moduloshift3x3_nchw_float32_kernel_tilein16x16_tileout14x14PfS_iiiiii_param_7];
	mov.u32 	%r1, %ntid.x;
	mul.lo.s32 	%r25, %r19, %r1;
	mul.lo.s32 	%r26, %r25, %r20;
	mul.lo.s32 	%r27, %r26, %r21;
	mul.lo.s32 	%r2, %r27, %r22;
	mov.u32 	%r3, %tid.x;
	mov.u32 	%r28, %ctaid.x;
	mad.lo.s32 	%r76, %r1, %r28, %r3;
	setp.ge.s32 	%p2, %r76, %r2;
	@%p2 bra 	$L__BB0_10;
	and.b32  	%r5, %r3, 15;
	shr.u32 	%r6, %r3, 4;
	add.s32 	%r7, %r5, -1;
	add.s32 	%r8, %r6, -1;
	shl.b32 	%r29, %r3, 2;
	mov.u32 	%r30, _ZZ73shiftnet_cuda_moduloshift3x3_nchw_float32_kernel_tilein16x16_tileout14x14PfS_iiiiiiE5cache;
	add.s32 	%r9, %r30, %r29;
	add.s32 	%r10, %r3, -16;
	mov.u32 	%r31, %nctaid.x;
	mul.lo.s32 	%r11, %r1, %r31;
	mul.hi.s32 	%r32, %r22, 954437177;
	shr.u32 	%r33, %r32, 31;
	shr.s32 	%r34, %r32, 1;
	add.s32 	%r35, %r34, %r33;
	mul.lo.s32 	%r12, %r35, 9;
	cvta.to.global.u64 	%rd1, %rd3;
	cvta.to.global.u64 	%rd2, %rd4;
	cvt.u64.u32 	%rd7, %r5;
$L__BB0_2:
	shr.s32 	%r36, %r76, 31;
	shr.u32 	%r37, %r36, 24;
	add.s32 	%r38, %r76, %r37;
	shr.s32 	%r39, %r38, 8;
	div.s32 	%r40, %r39, %r20;
	mul.lo.s32 	%r41, %r40, %r20;
	sub.s32 	%r42, %r39, %r41;
	div.s32 	%r43, %r40, %r19;
	mul.lo.s32 	%r44, %r43, %r19;
	sub.s32 	%r45, %r40, %r44;
	div.s32 	%r46, %r43, %r22;
	mul.lo.s32 	%r47, %r46, %r22;
	sub.s32 	%r14, %r43, %r47;
	rem.s32 	%r48, %r46, %r21;
	mul.hi.s32 	%r49, %r14, 1431655766;
	shr.u32 	%r50, %r49, 31;
	add.s32 	%r51, %r49, %r50;
	mul.lo.s32 	%r52, %r51, 3;
	not.b32 	%r53, %r52;
	add.s32 	%r15, %r53, %r14;
	mul.lo.s32 	%r16, %r42, 14;
	add.s32 	%r54, %r7, %r16;
	mad.lo.s32 	%r55, %r45, 14, %r8;
	mad.lo.s32 	%r56, %r48, %r22, %r14;
	mad.lo.s32 	%r57, %r56, %r23, %r55;
	mul.lo.s32 	%r17, %r57, %r24;
	setp.gt.s32 	%p3, %r54, -1;
	setp.lt.s32 	%p4, %r54, %r24;
	and.pred  	%p5, %p3, %p4;
	setp.gt.s32 	%p6, %r55, -1;
	setp.lt.s32 	%p7, %r55, %r23;
	and.pred  	%p8, %p6, %p7;
	and.pred  	%p1, %p5, %p8;
	mov.f32 	%f5, 0f00000000;
	not.pred 	%p10, %p1;
	@%p10 bra 	$L__BB0_4;
	cvt.s64.s32 	%rd5, %r17;
	cvt.s64.s32 	%rd6, %r16;
	add.s64 	%rd8, %rd7, %rd6;
	add.s64 	%rd9, %rd8, %rd5;
	shl.b64 	%rd10, %rd9, 2;
	add.s64 	%rd11, %rd1, %rd10;
	ld.global.f32 	%f5, [%rd11+-4];
$L__BB0_4:
	setp.gt.u32 	%p11, %r10, 223;
	st.shared.f32 	[%r9], %f5;
	bar.sync 	0;
	@%p11 bra 	$L__BB0_9;
	setp.eq.s32 	%p12, %r5, 0;
	@%p12 bra 	$L__BB0_9;
	setp.eq.s32 	%p13, %r5, 15;
	@%p13 bra 	$L__BB0_9;
	@%p10 bra 	$L__BB0_9;
	setp.lt.s32 	%p15, %r14, %r12;
	selp.b32 	%r58, %r15, 0, %p15;
	add.s32 	%r59, %r58, %r5;
	mul.hi.s32 	%r60, %r14, 1431655766;
	shr.u32 	%r61, %r60, 31;
	add.s32 	%r62, %r60, %r61;
	mul.hi.s32 	%r63, %r62, 1431655766;
	shr.u32 	%r64, %r63, 31;
	add.s32 	%r65, %r63, %r64;
	mul.lo.s32 	%r66, %r65, 3;
	not.b32 	%r67, %r66;
	add.s32 	%r68, %r67, %r62;
	selp.b32 	%r69, %r68, 0, %p15;
	add.s32 	%r70, %r69, %r6;
	shl.b32 	%r71, %r70, 4;
	add.s32 	%r72, %r59, %r71;
	shl.b32 	%r73, %r72, 2;
	mov.u32 	%r74, _ZZ73shiftnet_cuda_moduloshift3x3_nchw_float32_kernel_tilein16x16_tileout14x14PfS_iiiiiiE5cache;
	add.s32 	%r75, %r74, %r73;
	ld.shared.f32 	%f4, [%r75];
	cvt.s64.s32 	%rd12, %r17;
	cvt.s64.s32 	%rd13, %r16;
	add.s64 	%rd15, %rd7, %rd13;
	add.s64 	%rd16, %rd15, %rd12;
	shl.b64 	%rd17, %rd16, 2;
	add.s64 	%rd18, %rd2, %rd17;
	st.global.f32 	[%rd18+-4], %f4;
$L__BB0_9:
	bar.sync 	0;
	add.s32 	%r76, %r76, %r11;
	setp.lt.s32 	%p16, %r76, %r2;
	@%p16 bra 	$L__BB0_2;
$L__BB0_10:
	ret;

}
	// .globl	_Z76shiftnet_cuda_moduloshift3x3bwd_nchw_float32_kernel_tilein16x16_tileout14x14PfS_iiiiii
.visible .entry _Z76shiftnet_cuda_moduloshift3x3bwd_nchw_float32_kernel_tilein16x16_tileout14x14PfS_iiiiii(
	.param .u64 .ptr .align 1 _Z76shiftnet_cuda_moduloshift3x3bwd_nchw_float32_kernel_tilein16x16_tileout14x14PfS_iiiiii_param_0,
	.param .u64 .ptr .align 1 _Z76shiftnet_cuda_moduloshift3x3bwd_nchw_float32_kernel_tilein16x16_tileout14x14PfS_iiiiii_param_1,
	.param .u32 _Z76shiftnet_cuda_moduloshift3x3bwd_nchw_float32_kernel_tilein16x16_tileout14x14PfS_iiiiii_param_2,
	.param .u32 _Z76shiftnet_cuda_moduloshift3x3bwd_nchw_float32_kernel_tilein16x16_tileout14x14PfS_iiiiii_param_3,
	.param .u32 _Z76shiftnet_cuda_moduloshift3x3bwd_nchw_float32_kernel_tilein16x16_tileout14x14PfS_iiiiii_param_4,
	.param .u32 _Z76shiftnet_cuda_moduloshift3x3bwd_nchw_float32_kernel_tilein16x16_tileout14x14PfS_iiiiii_param_5,
	.param .u32 _Z76shiftnet_cuda_moduloshift3x3bwd_nchw_float32_kernel_tilein16x16_tileout14x14PfS_iiiiii_param_6,
	.param .u32 _Z76shiftnet_cuda_moduloshift3x3bwd_nchw_float32_kernel_tilein16x16_tileout14x14PfS_iiiiii_param_7
)
{
	.reg .pred 	%p<17>;
	.reg .b32 	%r<77>;
	.reg .b32 	%f<6>;
	.reg .b64 	%rd<19>;
	// demoted variable
	.shared .align 4 .b8 _ZZ76shiftnet_cuda_moduloshift3x3bwd_nchw_float32_kernel_tilein16x16_tileout14x14PfS_iiiiiiE5cache[1024];
	ld.param.u64 	%rd3, [_Z76shiftnet_cuda_moduloshift3x3bwd_nchw_float32_kernel_tilein16x16_tileout14x14PfS_iiiiii_param_0];
	ld.param.u64 	%rd4, [_Z76shiftnet_cuda_moduloshift3x3bwd_nchw_float32_kernel_tilein16x16_tileout14x14PfS_iiiiii_param_1];
	ld.param.u32 	%r19, [_Z76shiftnet_cuda_moduloshift3x3bwd_nchw_float32_kernel_tilein16x16_tileout14x14PfS_iiiiii_param_2];
	ld.param.u32 	%r20, [_Z76shiftnet_cuda_moduloshift3x3bwd_nchw_float32_kernel_tilein16x16_tileout14x14PfS_iiiiii_param_3];
	ld.param.u32 	%r21, [_Z76shiftnet_cuda_moduloshift3x3bwd_nchw_float32_kernel_tilein16x16_tileout14x14PfS_iiiiii_param_4];
	ld.param.u32 	%r22, [_Z76shiftnet_cuda_moduloshift3x3bwd_nchw_float32_kernel_tilein16x16_tileout14x14PfS_iiiiii_param_5];
	ld.param.u32 	%r23, [_Z76shiftnet_cuda_moduloshift3x3bwd_nchw_float32_kernel_tilein16x16_tileout14x14PfS_iiiiii_param_6];
	ld.param.u32 	%r24, [_Z76shiftnet_cuda_moduloshift3x3bwd_nchw_float32_kernel_tilein16x16_tileout14x14PfS_iiiiii_param_7];
	mov.u32 	%r1, %ntid.x;
	mul.lo.s32 	%r25, %r19, %r1;
	mul.lo.s32 	%r26, %r25, %r20;
	mul.lo.s32 	%r27, %r26, %r21;
	mul.lo.s32 	%r2, %r27, %r22;
	mov.u32 	%r3, %tid.x;
	mov.u32 	%r28, %ctaid.x;
	mad.lo.s32 	%r76, %r1, %r28, %r3;
	setp.ge.s32 	%p2, %r76, %r2;
	@%p2 bra 	$L__BB1_10;
	and.b32  	%r5, %r3, 15;
	shr.u32 	%r6, %r3, 4;
	add.s32 	%r7, %r5, -1;
	add.s32 	%r8, %r6, -1;
	shl.b32 	%r29, %r3, 2;
	mov.u32 	%r30, _ZZ76shiftnet_cuda_moduloshift3x3bwd_nchw_float32_kernel_tilein16x16_tileout14x14PfS_iiiiiiE5cache;
	add.s32 	%r9, %r30, %r29;
	add.s32 	%r10, %r3, -16;
	mov.u32 	%r31, %nctaid.x;
	mul.lo.s32 	%r11, %r1, %r31;
	mul.hi.s32 	%r32, %r22, 954437177;
	shr.u32 	%r33, %r32, 31;
	shr.s32 	%r34, %r32, 1;
	add.s32 	%r35, %r34, %r33;
	mul.lo.s32 	%r12, %r35, 9;
	cvta.to.global.u64 	%rd1, %rd3;
	cvta.to.global.u64 	%rd2, %rd4;
	cvt.u64.u32 	%rd7, %r5;
$L__BB1_2:
	shr.s32 	%r36, %r76, 31;
	shr.u32 	%r37, %r36, 24;
	add.s32 	%r38, %r76, %r37;
	shr.s32 	%r39, %r38, 8;
	div.s32 	%r40, %r39, %r20;
	mul.lo.s32 	%r41, %r40, %r20;
	sub.s32 	%r42, %r39, %r41;
	div.s32 	%r43, %r40, %r19;
	mul.lo.s32 	%r44, %r43, %r19;
	sub.s32 	%r45, %r40, %r44;
	div.s32 	%r46, %r43, %r22;
	mul.lo.s32 	%r47, %r46, %r22;
	sub.s32 	%r14, %r43, %r47;
	rem.s32 	%r48, %r46, %r21;
	mul.hi.s32 	%r49, %r14, 1431655766;
	shr.u32 	%r50, %r49, 31;
	add.s32 	%r51, %r49, %r50;
	mul.lo.s32 	%r52, %r51, 3;
	sub.s32 	%r53, %r52, %r14;
	add.s32 	%r15, %r53, 1;
	mul.lo.s32 	%r16, %r42, 14;
	add.s32 	%r54, %r7, %r16;
	mad.lo.s32 	%r55, %r45, 14, %r8;
	mad.lo.s32 	%r56, %r48, %r22, %r14;
	mad.lo.s32 	%r57, %r56, %r23, %r55;
	mul.lo.s32 	%r17, %r57, %r24;
	setp.gt.s32 	%p3, %r54, -1;
	setp.lt.s32 	%p4, %r54, %r24;
	and.pred  	%p5, %p3, %p4;
	setp.gt.s32 	%p6, %r55, -1;
	setp.lt.s32 	%p7, %r55, %r23;
	and.pred  	%p8, %p6, %p7;
	and.pred  	%p1, %p5, %p8;
	mov.f32 	%f5, 0f00000000;
	not.pred 	%p10, %p1;
	@%p10 bra 	$L__BB1_4;
	cvt.s64.s32 	%rd5, %r17;
	cvt.s64.s32 	%rd6, %r16;
	add.s64 	%rd8, %rd7, %rd6;
	add.s64 	%rd9, %rd8, %rd5;
	shl.b64 	%rd10, %rd9, 2;
	add.s64 	%rd11, %rd1, %rd10;
	ld.global.f32 	%f5, [%rd11+-4];
$L__BB1_4:
	setp.gt.u32 	%p11, %r10, 223;
	st.shared.f32 	[%r9], %f5;
	bar.sync 	0;
	@%p11 bra 	$L__BB1_9;
	setp.eq.s32 	%p12, %r5, 0;
	@%p12 bra 	$L__BB1_9;
	setp.eq.s32 	%p13, %r5, 15;
	@%p13 bra 	$L__BB1_9;
	@%p10 bra 	$L__BB1_9;
	setp.lt.s32 	%p15, %r14, %r12;
	selp.b32 	%r58, %r15, 0, %p15;
	add.s32 	%r59, %r58, %r5;
	mul.hi.s32 	%r60, %r14, 1431655766;
	shr.u32 	%r61, %r60, 31;
	add.s32 	%r62, %r60, %r61;
	mul.hi.s32 	%r63, %r62, 1431655766;
	shr.u32 	%r64, %r63, 31;
	add.s32 	%r65, %r63, %r64;
	mul.lo.s32 	%r66, %r65, 3;
	sub.s32 	%r67, %r66, %r62;
	add.s32 	%r68, %r67, 1;
	selp.b32 	%r69, %r68, 0, %p15;
	add.s32 	%r70, %r69, %r6;
	shl.b32 	%r71, %r70, 4;
	add.s32 	%r72, %r59, %r71;
	shl.b32 	%r73, %r72, 2;
	mov.u32 	%r74, _ZZ76shiftnet_cuda_moduloshift3x3bwd_nchw_float32_kernel_tilein16x16_tileout14x14PfS_iiiiiiE5cache;
	add.s32 	%r75, %r74, %r73;
	ld.shared.f32 	%f4, [%r75];
	cvt.s64.s32 	%rd12, %r17;
	cvt.s64.s32 	%rd13, %r16;
	add.s64 	%rd15, %rd7, %rd13;
	add.s64 	%rd16, %rd15, %rd12;
	shl.b64 	%rd17, %rd16, 2;
	add.s64 	%rd18, %rd2, %rd17;
	st.global.f32 	[%rd18+-4], %f4;
$L__BB1_9:
	bar.sync 	0;
	add.s32 	%r76, %r76, %r11;
	setp.lt.s32 	%p16, %r76, %r2;
	@%p16 bra 	$L__BB1_2;
$L__BB1_10:
	ret;

}
	// .globl	_Z64shiftnet_cuda_moduloshiftgeneric_nchw_float32_kernel_tilein16x16PfS_iiiiiiiii
.visible .entry _Z64shiftnet_cuda_moduloshiftgeneric_nchw_float32_kernel_tilein16x16PfS_iiiiiiiii(
	.param .u64 .ptr .align 1 _Z64shiftnet_cuda_moduloshiftgeneric_nchw_float32_kernel_tilein16x16PfS_iiiiiiiii_param_0,
	.param .u64 .ptr .align 1 _Z64shiftnet_cuda_moduloshiftgeneric_nchw_float32_kernel_tilein16x16PfS_iiiiiiiii_param_1,
	.param .u32 _Z64shiftnet_cuda_moduloshiftgeneric_nchw_float32_kernel_tilein16x16PfS_iiiiiiiii_param_2,
	.param .u32 _Z64shiftnet_cuda_moduloshiftgeneric_nchw_float32_kernel_tilein16x16PfS_iiiiiiiii_param_3,
	.param .u32 _Z64shiftnet_cuda_moduloshiftgeneric_nchw_float32_kernel_tilein16x16PfS_iiiiiiiii_param_4,
	.param .u32 _Z64shiftnet_cuda_moduloshiftgeneric_nchw_float32_kernel_tilein16x16PfS_iiiiiiiii_param_5,
	.param .u32 _Z64shiftnet_cuda_moduloshiftgeneric_nchw_float32_kernel_tilein16x16PfS_iiiiiiiii_param_6,
	.param .u32 _Z64shiftnet_cuda_moduloshiftgeneric_nchw_float32_kernel_tilein16x16PfS_iiiiiiiii_param_7,
	.param .u32 _Z64shiftnet_cuda_moduloshiftgeneric_nchw_float32_kernel_tilein16x16PfS_iiiiiiiii_param_8,
	.param .u32 _Z64shiftnet_cuda_moduloshiftgeneric_nchw_float32_kernel_tilein16x16PfS_iiiiiiiii_param_9,
	.param .u32 _Z64shiftnet_cuda_moduloshiftgeneric_nchw_float32_kernel_tilein16x16PfS_iiiiiiiii_param_10
)
{
	.reg .pred 	%p<16>;
	.reg .b32 	%r<78>;
	.reg .b32 	%f<6>;
	.reg .b64 	%rd<9>;
	// demoted variable
	.shared .align 4 .b8 _ZZ64shiftnet_cuda_moduloshiftgeneric_nchw_float32_kernel_tilein16x16PfS_iiiiiiiiiE5cache[1024];
	ld.param.u64 	%rd3, [_Z64shiftnet_cuda_moduloshiftgeneric_nchw_float32_kernel_tilein16x16PfS_iiiiiiiii_param_0];
	ld.param.u64 	%rd4, [_Z64shiftnet_cuda_moduloshiftgeneric_nchw_float32_kernel_tilein16x16PfS_iiiiiiiii_param_1];
	ld.param.u32 	%r20, [_Z64shiftnet_cuda_moduloshiftgeneric_nchw_float32_kernel_tilein16x16PfS_iiiiiiiii_param_2];
	ld.param.u32 	%r21, [_Z64shiftnet_cuda_moduloshiftgeneric_nchw_float32_kernel_tilein16x16PfS_iiiiiiiii_param_3];
	ld.param.u32 	%r22, [_Z64shiftnet_cuda_moduloshiftgeneric_nchw_float32_kernel_tilein16x16PfS_iiiiiiiii_param_4];
	ld.param.u32 	%r23, [_Z64shiftnet_cuda_moduloshiftgeneric_nchw_float32_kernel_tilein16x16PfS_iiiiiiiii_param_5];
	ld.param.u32 	%r24, [_Z64shiftnet_cuda_moduloshiftgeneric_nchw_float32_kernel_tilein16x16PfS_iiiiiiiii_param_6];
	ld.param.u32 	%r25, [_Z64shiftnet_cuda_moduloshiftgeneric_nchw_float32_kernel_tilein16x16PfS_iiiiiiiii_param_7];
	ld.param.u32 	%r26, [_Z64shiftnet_cuda_moduloshiftgeneric_nchw_float32_kernel_tilein16x16PfS_iiiiiiiii_param_8];
	ld.param.u32 	%r27, [_Z64shiftnet_cuda_moduloshiftgeneric_nchw_float32_kernel_tilein16x16PfS_iiiiiiiii_param_9];
	ld.param.u32 	%r28, [_Z64shiftnet_cuda_moduloshiftgeneric_nchw_float32_kernel_tilein16x16PfS_iiiiiiiii_param_10];
	mov.u32 	%r1, %ntid.x;
	mul.lo.s32 	%r29, %r20, %r1;
	mul.lo.s32 	%r30, %r29, %r21;
	mul.lo.s32 	%r31, %r30, %r22;
	mul.lo.s32 	%r2, %r31, %r23;
	shr.u32 	%r32, %r26, 31;
	add.s32 	%r33, %r26, %r32;
	shr.s32 	%r3, %r33, 1;
	mov.u32 	%r4, %tid.x;
	mov.u32 	%r34, %ctaid.x;
	mad.lo.s32 	%r77, %r1, %r34, %r4;
	setp.ge.s32 	%p3, %r77, %r2;
	@%p3 bra 	$L__BB2_7;
	mul.lo.s32 	%r36, %r27, %r3;
	mul.lo.s32 	%r6, %r28, %r27;
	and.b32  	%r7, %r4, 15;
	shr.u32 	%r8, %r4, 4;
	sub.s32 	%r9, %r7, %r36;
	shl.b32 	%r38, %r36, 1;
	sub.s32 	%r10, 16, %r38;
	sub.s32 	%r11, %r8, %r36;
	shl.b32 	%r39, %r4, 2;
	mov.u32 	%r40, _ZZ64shiftnet_cuda_moduloshiftgeneric_nchw_float32_kernel_tilein16x16PfS_iiiiiiiiiE5cache;
	add.s32 	%r12, %r40, %r39;
	sub.s32 	%r41, 16, %r36;
	min.s32 	%r42, %r7, %r8;
	setp.lt.s32 	%p4, %r42, %r36;
	max.s32 	%r43, %r7, %r8;
	setp.ge.s32 	%p5, %r43, %r41;
	or.pred  	%p1, %p5, %p4;
	mov.u32 	%r44, %nctaid.x;
	mul.lo.s32 	%r13, %r1, %r44;
	mul.lo.s32 	%r45, %r26, %r26;
	rem.s32 	%r46, %r23, %r45;
	sub.s32 	%r14, %r23, %r46;
	cvta.to.global.u64 	%rd1, %rd3;
	cvta.to.global.u64 	%rd2, %rd4;
$L__BB2_2:
	shr.s32 	%r47, %r77, 31;
	shr.u32 	%r48, %r47, 24;
	add.s32 	%r49, %r77, %r48;
	shr.s32 	%r50, %r49, 8;
	div.s32 	%r51, %r50, %r21;
	mul.lo.s32 	%r52, %r51, %r21;
	sub.s32 	%r53, %r50, %r52;
	div.s32 	%r54, %r51, %r20;
	mul.lo.s32 	%r55, %r54, %r20;
	sub.s32 	%r56, %r51, %r55;
	div.s32 	%r57, %r54, %r23;
	mul.lo.s32 	%r58, %r57, %r23;
	sub.s32 	%r16, %r54, %r58;
	rem.s32 	%r59, %r57, %r22;
	setp.lt.s32 	%p6, %r16, %r14;
	selp.b32 	%r17, %r6, 0, %p6;
	mad.lo.s32 	%r60, %r53, %r10, %r9;
	mad.lo.s32 	%r61, %r56, %r10, %r11;
	mad.lo.s32 	%r62, %r59, %r23, %r16;
	mad.lo.s32 	%r63, %r62, %r24, %r61;
	mad.lo.s32 	%r18, %r63, %r25, %r60;
	setp.lt.s32 	%p7, %r60, 0;
	setp.ge.s32 	%p8, %r60, %r25;
	or.pred  	%p9, %p7, %p8;
	setp.lt.s32 	%p10, %r61, 0;
	setp.ge.s32 	%p11, %r61, %r24;
	or.pred  	%p12, %p10, %p11;
	or.pred  	%p2, %p9, %p12;
	mov.f32 	%f5, 0f00000000;
	@%p2 bra 	$L__BB2_4;
	mul.wide.s32 	%rd5, %r18, 4;
	add.s64 	%rd6, %rd1, %rd5;
	ld.global.f32 	%f5, [%rd6];
$L__BB2_4:
	st.shared.f32 	[%r12], %f5;
	bar.sync 	0;
	or.pred  	%p14, %p1, %p2;
	@%p14 bra 	$L__BB2_6;
	div.s32 	%r64, %r16, %r26;
	mul.lo.s32 	%r65, %r64, %r26;
	sub.s32 	%r66, %r16, %r65;
	sub.s32 	%r67, %r66, %r3;
	mad.lo.s32 	%r68, %r67, %r17, %r7;
	rem.s32 	%r69, %r64, %r26;
	sub.s32 	%r70, %r69, %r3;
	mad.lo.s32 	%r71, %r70, %r17, %r8;
	shl.b32 	%r72, %r71, 4;
	add.s32 	%r73, %r68, %r72;
	shl.b32 	%r74, %r73, 2;
	add.s32 	%r76, %r40, %r74;
	ld.shared.f32 	%f4, [%r76];
	mul.wide.s32 	%rd7, %r18, 4;
	add.s64 	%rd8, %rd2, %rd7;
	st.global.f32 	[%rd8], %f4;
$L__BB2_6:
	bar.sync 	0;
	add.s32 	%r77, %r77, %r13;
	setp.lt.s32 	%p15, %r77, %r2;
	@%p15 bra 	$L__BB2_2;
$L__BB2_7:
	ret;

}
	// .globl	_Z64shiftnet_cuda_shift_generic_nchw_float32_kernel_tilein16x16_ctrlPfS_S_iiiiiiiii
.visible .entry _Z64shiftnet_cuda_shift_generic_nchw_float32_kernel_tilein16x16_ctrlPfS_S_iiiiiiiii(
	.param .u64 .ptr .align 1 _Z64shiftnet_cuda_shift_generic_nchw_float32_kernel_tilein16x16_ctrlPfS_S_iiiiiiiii_param_0,
	.param .u64 .ptr .align 1 _Z64shiftnet_cuda_shift_generic_nchw_float32_kernel_tilein16x16_ctrlPfS_S_iiiiiiiii_param_1,
	.param .u64 .ptr .align 1 _Z64shiftnet_cuda_shift_generic_nchw_float32_kernel_tilein16x16_ctrlPfS_S_iiiiiiiii_param_2,
	.param .u32 _Z64shiftnet_cuda_shift_generic_nchw_float32_kernel_tilein16x16_ctrlPfS_S_iiiiiiiii_param_3,
	.param .u32 _Z64shiftnet_cuda_shift_generic_nchw_float32_kernel_tilein16x16_ctrlPfS_S_iiiiiiiii_param_4,
	.param .u32 _Z64shiftnet_cuda_shift_generic_nchw_float32_kernel_tilein16x16_ctrlPfS_S_iiiiiiiii_param_5,
	.param .u32 _Z64shiftnet_cuda_shift_generic_nchw_float32_kernel_tilein16x16_ctrlPfS_S_iiiiiiiii_param_6,
	.param .u32 _Z64shiftnet_cuda_shift_generic_nchw_float32_kernel_tilein16x16_ctrlPfS_S_iiiiiiiii_param_7,
	.param .u32 _Z64shiftnet_cuda_shift_generic_nchw_float32_kernel_tilein16x16_ctrlPfS_S_iiiiiiiii_param_8,
	.param .u32 _Z64shiftnet_cuda_shift_generic_nchw_float32_kernel_tilein16x16_ctrlPfS_S_iiiiiiiii_param_9,
	.param .u32 _Z64shiftnet_cuda_shift_generic_nchw_float32_kernel_tilein16x16_ctrlPfS_S_iiiiiiiii_param_10,
	.param .u32 _Z64shiftnet_cuda_shift_generic_nchw_float32_kernel_tilein16x16_ctrlPfS_S_iiiiiiiii_param_11
)
{
	.reg .pred 	%p<12>;
	.reg .b32 	%r<70>;
	.reg .b32 	%f<11>;
	.reg .b64 	%rd<13>;
	// demoted variable
	.shared .align 4 .b8 _ZZ64shiftnet_cuda_shift_generic_nchw_float32_kernel_tilein16x16_ctrlPfS_S_iiiiiiiiiE5cache[1024];
	ld.param.u64 	%rd4, [_Z64shiftnet_cuda_shift_generic_nchw_float32_kernel_tilein16x16_ctrlPfS_S_iiiiiiiii_param_0];
	ld.param.u64 	%rd5, [_Z64shiftnet_cuda_shift_generic_nchw_float32_kernel_tilein16x16_ctrlPfS_S_iiiiiiiii_param_1];
	ld.param.u64 	%rd6, [_Z64shiftnet_cuda_shift_generic_nchw_float32_kernel_tilein16x16_ctrlPfS_S_iiiiiiiii_param_2];
	ld.param.u32 	%r16, [_Z64shiftnet_cuda_shift_generic_nchw_float32_kernel_tilein16x16_ctrlPfS_S_iiiiiiiii_param_3];
	ld.param.u32 	%r17, [_Z64shiftnet_cuda_shift_generic_nchw_float32_kernel_tilein16x16_ctrlPfS_S_iiiiiiiii_param_4];
	ld.param.u32 	%r18, [_Z64shiftnet_cuda_shift_generic_nchw_float32_kernel_tilein16x16_ctrlPfS_S_iiiiiiiii_param_5];
	ld.param.u32 	%r19, [_Z64shiftnet_cuda_shift_generic_nchw_float32_kernel_tilein16x16_ctrlPfS_S_iiiiiiiii_param_6];
	ld.param.u32 	%r20, [_Z64shiftnet_cuda_shift_generic_nchw_float32_kernel_tilein16x16_ctrlPfS_S_iiiiiiiii_param_7];
	ld.param.u32 	%r21, [_Z64shiftnet_cuda_shift_generic_nchw_float32_kernel_tilein16x16_ctrlPfS_S_iiiiiiiii_param_8];
	ld.param.u32 	%r23, [_Z64shiftnet_cuda_shift_generic_nchw_float32_kernel_tilein16x16_ctrlPfS_S_iiiiiiiii_param_9];
	ld.param.u32 	%r24, [_Z64shiftnet_cuda_shift_generic_nchw_float32_kernel_tilein16x16_ctrlPfS_S_iiiiiiiii_param_10];
	ld.param.u32 	%r22, [_Z64shiftnet_cuda_shift_generic_nchw_float32_kernel_tilein16x16_ctrlPfS_S_iiiiiiiii_param_11];
	mov.u32 	%r1, %ntid.x;
	mul.lo.s32 	%r25, %r16, %r1;
	mul.lo.s32 	%r26, %r25, %r17;
	mul.lo.s32 	%r27, %r26, %r18;
	mul.lo.s32 	%r2, %r27, %r19;
	shr.u32 	%r28, %r23, 31;
	add.s32 	%r29, %r23, %r28;
	shr.s32 	%r30, %r29, 1;
	mul.lo.s32 	%r3, %r24, %r30;
	mov.u32 	%r4, %tid.x;
	mov.u32 	%r31, %ctaid.x;
	mad.lo.s32 	%r69, %r1, %r31, %r4;
	setp.ge.s32 	%p3, %r69, %r2;
	@%p3 bra 	$L__BB3_7;
	and.b32  	%r6, %r4, 15;
	shr.u32 	%r7, %r4, 4;
	sub.s32 	%r8, %r6, %r3;
	shl.b32 	%r33, %r3, 1;
	sub.s32 	%r9, 16, %r33;
	sub.s32 	%r10, %r7, %r3;
	cvt.rn.f32.s32 	%f1, %r22;
	shl.b32 	%r34, %r4, 2;
	mov.u32 	%r35, _ZZ64shiftnet_cuda_shift_generic_nchw_float32_kernel_tilein16x16_ctrlPfS_S_iiiiiiiiiE5cache;
	add.s32 	%r11, %r35, %r34;
	sub.s32 	%r36, 16, %r3;
	min.s32 	%r37, %r6, %r7;
	setp.lt.s32 	%p4, %r37, %r3;
	max.s32 	%r38, %r6, %r7;
	setp.ge.s32 	%p5, %r38, %r36;
	or.pred  	%p1, %p5, %p4;
	mov.u32 	%r39, %nctaid.x;
	mul.lo.s32 	%r12, %r1, %r39;
	cvta.to.global.u64 	%rd1, %rd6;
	cvta.to.global.u64 	%rd2, %rd4;
	cvta.to.global.u64 	%rd3, %rd5;
$L__BB3_2:
	shr.s32 	%r40, %r69, 31;
	shr.u32 	%r41, %r40, 24;
	add.s32 	%r42, %r69, %r41;
	shr.s32 	%r43, %r42, 8;
	div.s32 	%r44, %r43, %r17;
	mul.lo.s32 	%r45, %r44, %r17;
	sub.s32 	%r46, %r43, %r45;
	div.s32 	%r47, %r44, %r16;
	mul.lo.s32 	%r48, %r47, %r16;
	sub.s32 	%r49, %r44, %r48;
	div.s32 	%r50, %r47, %r19;
	mul.lo.s32 	%r51, %r50, %r19;
	sub.s32 	%r52, %r47, %r51;
	rem.s32 	%r53, %r50, %r18;
	mad.lo.s32 	%r54, %r46, %r9, %r8;
	mad.lo.s32 	%r55, %r49, %r9, %r10;
	mad.lo.s32 	%r56, %r53, %r19, %r52;
	mad.lo.s32 	%r57, %r56, %r20, %r55;
	mad.lo.s32 	%r14, %r57, %r21, %r54;
	shl.b32 	%r58, %r14, 1;
	mul.wide.s32 	%rd7, %r58, 4;
	add.s64 	%rd8, %rd1, %rd7;
	ld.global.f32 	%f7, [%rd8];
	mul.f32 	%f2, %f7, %f1;
	ld.global.f32 	%f8, [%rd8+4];
	mul.f32 	%f3, %f8, %f1;
	setp.ge.s32 	%p6, %r54, %r21;
	or.b32  	%r59, %r55, %r54;
	setp.lt.s32 	%p7, %r59, 0;
	setp.ge.s32 	%p8, %r55, %r20;
	or.pred  	%p9, %p6, %p8;
	or.pred  	%p2, %p9, %p7;
	mov.f32 	%f10, 0f00000000;
	@%p2 bra 	$L__BB3_4;
	mul.wide.s32 	%rd9, %r14, 4;
	add.s64 	%rd10, %rd2, %rd9;
	ld.global.f32 	%f10, [%rd10];
$L__BB3_4:
	st.shared.f32 	[%r11], %f10;
	bar.sync 	0;
	or.pred  	%p10, %p1, %p2;
	@%p10 bra 	$L__BB3_6;
	cvt.rzi.s32.f32 	%r60, %f2;
	add.s32 	%r61, %r60, %r6;
	cvt.rzi.s32.f32 	%r62, %f3;
	add.s32 	%r63, %r62, %r7;
	shl.b32 	%r64, %r63, 4;
	add.s32 	%r65, %r61, %r64;
	shl.b32 	%r66, %r65, 2;
	add.s32 	%r68, %r35, %r66;
	ld.shared.f32 	%f9, [%r68];
	mul.wide.s32 	%rd11, %r14, 4;
	add.s64 	%rd12, %rd3, %rd11;
	st.global.f32 	[%rd12], %f9;
$L__BB3_6:
	bar.sync 	0;
	add.s32 	%r69, %r69, %r12;
	setp.lt.s32 	%p11, %r69, %r2;
	@%p11 bra 	$L__BB3_2;
$L__BB3_7:
	ret;

}
	// .globl	_Z66shiftnet_cuda_shift_generic_nchw_float32_kernel_tilein16x16_ctrl2DPfS_S_S_iiiiiiiii
.visible .entry _Z66shiftnet_cuda_shift_generic_nchw_float32_kernel_tilein16x16_ctrl2DPfS_S_S_iiiiiiiii(
	.param .u64 .ptr .align 1 _Z66shiftnet_cuda_shift_generic_nchw_float32_kernel_tilein16x16_ctrl2DPfS_S_S_iiiiiiiii_param_0,
	.param .u64 .ptr .align 1 _Z66shiftnet_cuda_shift_generic_nchw_float32_kernel_tilein16x16_ctrl2DPfS_S_S_iiiiiiiii_param_1,
	.param .u64 .ptr .align 1 _Z66shiftnet_cuda_shift_generic_nchw_float32_kernel_tilein16x16_ctrl2DPfS_S_S_iiiiiiiii_param_2,
	.param .u64 .ptr .align 1 _Z66shiftnet_cuda_shift_generic_nchw_float32_kernel_tilein16x16_ctrl2DPfS_S_S_iiiiiiiii_param_3,
	.param .u32 _Z66shiftnet_cuda_shift_generic_nchw_float32_kernel_tilein16x16_ctrl2DPfS_S_S_iiiiiiiii_param_4,
	.param .u32 _Z66shiftnet_cuda_shift_generic_nchw_float32_kernel_tilein16x16_ctrl2DPfS_S_S_iiiiiiiii_param_5,
	.param .u32 _Z66shiftnet_cuda_shift_generic_nchw_float32_kernel_tilein16x16_ctrl2DPfS_S_S_iiiiiiiii_param_6,
	.param .u32 _Z66shiftnet_cuda_shift_generic_nchw_float32_kernel_tilein16x16_ctrl2DPfS_S_S_iiiiiiiii_param_7,
	.param .u32 _Z66shiftnet_cuda_shift_generic_nchw_float32_kernel_tilein16x16_ctrl2DPfS_S_S_iiiiiiiii_param_8,
	.param .u32 _Z66shiftnet_cuda_shift_generic_nchw_float32_kernel_tilein16x16_ctrl2DPfS_S_S_iiiiiiiii_param_9,
	.param .u32 _Z66shiftnet_cuda_shift_generic_nchw_float32_kernel_tilein16x16_ctrl2DPfS_S_S_iiiiiiiii_param_10,
	.param .u32 _Z66shiftnet_cuda_shift_generic_nchw_float32_kernel_tilein16x16_ctrl2DPfS_S_S_iiiiiiiii_param_11,
	.param .u32 _Z66shiftnet_cuda_shift_generic_nchw_float32_kernel_tilein16x16_ctrl2DPfS_S_S_iiiiiiiii_param_12
)
{
	.reg .pred 	%p<13>;
	.reg .b32 	%r<85>;
	.reg .b32 	%f<12>;
	.reg .b64 	%rd<21>;
	// demoted variable
	.shared .align 4 .b8 _ZZ66shiftnet_cuda_shift_generic_nchw_float32_kernel_tilein16x16_ctrl2DPfS_S_S_iiiiiiiiiE5cache[1024];
	ld.param.u32 	%r18, [_Z66shiftnet_cuda_shift_generic_nchw_float32_kernel_tilein16x16_ctrl2DPfS_S_S_iiiiiiiii_param_4];
	ld.param.u32 	%r19, [_Z66shiftnet_cuda_shift_generic_nchw_float32_kernel_tilein16x16_ctrl2DPfS_S_S_iiiiiiiii_param_5];
	ld.param.u32 	%r20, [_Z66shiftnet_cuda_shift_generic_nchw_float32_kernel_tilein16x16_ctrl2DPfS_S_S_iiiiiiiii_param_6];
	ld.param.u32 	%r21, [_Z66shiftnet_cuda_shift_generic_nchw_float32_kernel_tilein16x16_ctrl2DPfS_S_S_iiiiiiiii_param_7];
	ld.param.u32 	%r24, [_Z66shiftnet_cuda_shift_generic_nchw_float32_kernel_tilein16x16_ctrl2DPfS_S_S_iiiiiiiii_param_10];
	ld.param.u32 	%r26, [_Z66shiftnet_cuda_shift_generic_nchw_float32_kernel_tilein16x16_ctrl2DPfS_S_S_iiiiiiiii_param_12];
	mov.u32 	%r1, %ntid.x;
	mul.lo.s32 	%r27, %r18, %r1;
	mul.lo.s32 	%r28, %r27, %r19;
	mul.lo.s32 	%r29, %r28, %r20;
	mul.lo.s32 	%r2, %r29, %r21;
	shr.u32 	%r30, %r24, 31;
	add.s32 	%r31, %r24, %r30;
	shr.s32 	%r3, %r31, 1;
	mov.u32 	%r4, %tid.x;
	mov.u32 	%r32, %ctaid.x;
	mad.lo.s32 	%r84, %r1, %r32, %r4;
	setp.ge.s32 	%p3, %r84, %r2;
	@%p3 bra 	$L__BB4_8;
	ld.param.u32 	%r83, [_Z66shiftnet_cuda_shift_generic_nchw_float32_kernel_tilein16x16_ctrl2DPfS_S_S_iiiiiiiii_param_11];
	ld.param.u64 	%rd19, [_Z66shiftnet_cuda_shift_generic_nchw_float32_kernel_tilein16x16_ctrl2DPfS_S_S_iiiiiiiii_param_2];
	ld.param.u64 	%rd18, [_Z66shiftnet_cuda_shift_generic_nchw_float32_kernel_tilein16x16_ctrl2DPfS_S_S_iiiiiiiii_param_1];
	ld.param.u64 	%rd17, [_Z66shiftnet_cuda_shift_generic_nchw_float32_kernel_tilein16x16_ctrl2DPfS_S_S_iiiiiiiii_param_0];
	mul.lo.s32 	%r34, %r83, %r3;
	and.b32  	%r6, %r4, 15;
	shr.u32 	%r7, %r4, 4;
	sub.s32 	%r8, %r6, %r34;
	shl.b32 	%r36, %r34, 1;
	sub.s32 	%r9, 16, %r36;
	sub.s32 	%r10, %r7, %r34;
	cvt.rn.f32.s32 	%f1, %r26;
	shl.b32 	%r37, %r4, 2;
	mov.u32 	%r38, _ZZ66shiftnet_cuda_shift_generic_nchw_float32_kernel_tilein16x16_ctrl2DPfS_S_S_iiiiiiiiiE5cache;
	add.s32 	%r11, %r38, %r37;
	sub.s32 	%r39, 16, %r34;
	min.s32 	%r40, %r6, %r7;
	setp.lt.s32 	%p4, %r40, %r34;
	max.s32 	%r41, %r6, %r7;
	setp.ge.s32 	%p5, %r41, %r39;
	or.pred  	%p1, %p5, %p4;
	mov.u32 	%r42, %nctaid.x;
	mul.lo.s32 	%r12, %r1, %r42;
	cvta.to.global.u64 	%rd1, %rd19;
	cvta.to.global.u64 	%rd2, %rd17;
	cvta.to.global.u64 	%rd3, %rd18;
$L__BB4_2:
	ld.param.u32 	%r82, [_Z66shiftnet_cuda_shift_generic_nchw_float32_kernel_tilein16x16_ctrl2DPfS_S_S_iiiiiiiii_param_9];
	ld.param.u32 	%r81, [_Z66shiftnet_cuda_shift_generic_nchw_float32_kernel_tilein16x16_ctrl2DPfS_S_S_iiiiiiiii_param_8];
	shr.s32 	%r43, %r84, 31;
	shr.u32 	%r44, %r43, 24;
	add.s32 	%r45, %r84, %r44;
	shr.s32 	%r46, %r45, 8;
	div.s32 	%r47, %r46, %r19;
	mul.lo.s32 	%r48, %r47, %r19;
	sub.s32 	%r49, %r46, %r48;
	div.s32 	%r50, %r47, %r18;
	mul.lo.s32 	%r51, %r50, %r18;
	sub.s32 	%r52, %r47, %r51;
	div.s32 	%r53, %r50, %r21;
	mul.lo.s32 	%r54, %r53, %r21;
	sub.s32 	%r55, %r50, %r54;
	rem.s32 	%r56, %r53, %r20;
	mad.lo.s32 	%r57, %r49, %r9, %r8;
	mad.lo.s32 	%r58, %r52, %r9, %r10;
	mad.lo.s32 	%r59, %r56, %r21, %r55;
	mad.lo.s32 	%r60, %r59, %r81, %r58;
	mad.lo.s32 	%r14, %r60, %r82, %r57;
	shl.b32 	%r61, %r14, 1;
	mul.wide.s32 	%rd8, %r61, 4;
	add.s64 	%rd9, %rd1, %rd8;
	ld.global.f32 	%f5, [%rd9];
	mul.f32 	%f6, %f5, %f1;
	cvt.rzi.s32.f32 	%r15, %f6;
	ld.global.f32 	%f7, [%rd9+4];
	mul.f32 	%f8, %f7, %f1;
	cvt.rzi.s32.f32 	%r16, %f8;
	setp.ge.s32 	%p6, %r57, %r82;
	or.b32  	%r62, %r58, %r57;
	setp.lt.s32 	%p7, %r62, 0;
	setp.ge.s32 	%p8, %r58, %r81;
	or.pred  	%p9, %p6, %p8;
	or.pred  	%p2, %p9, %p7;
	mov.f32 	%f11, 0f00000000;
	@%p2 bra 	$L__BB4_4;
	mul.wide.s32 	%rd10, %r14, 4;
	add.s64 	%rd11, %rd2, %rd10;
	ld.global.f32 	%f11, [%rd11];
$L__BB4_4:
	st.shared.f32 	[%r11], %f11;
	bar.sync 	0;
	or.pred  	%p10, %p1, %p2;
	@%p10 bra 	$L__BB4_7;
	setp.ne.s32 	%p11, %r26, -1;
	add.s32 	%r63, %r15, %r6;
	add.s32 	%r64, %r16, %r7;
	shl.b32 	%r65, %r64, 4;
	add.s32 	%r66, %r63, %r65;
	shl.b32 	%r67, %r66, 2;
	mov.u32 	%r68, _ZZ66shiftnet_cuda_shift_generic_nchw_float32_kernel_tilein16x16_ctrl2DPfS_S_S_iiiiiiiiiE5cache;
	add.s32 	%r69, %r68, %r67;
	ld.shared.f32 	%f9, [%r69];
	mul.wide.s32 	%rd12, %r14, 4;
	add.s64 	%rd13, %rd3, %rd12;
	st.global.f32 	[%rd13], %f9;
	@%p11 bra 	$L__BB4_7;
	ld.param.u64 	%rd20, [_Z66shiftnet_cuda_shift_generic_nchw_float32_kernel_tilein16x16_ctrl2DPfS_S_S_iiiiiiiii_param_3];
	sub.s32 	%r70, %r3, %r16;
	mad.lo.s32 	%r71, %r14, %r24, %r70;
	sub.s32 	%r72, %r3, %r15;
	mad.lo.s32 	%r73, %r71, %r24, %r72;
	sub.s32 	%r74, %r6, %r15;
	sub.s32 	%r75, %r7, %r16;
	shl.b32 	%r76, %r75, 4;
	add.s32 	%r77, %r74, %r76;
	shl.b32 	%r78, %r77, 2;
	add.s32 	%r80, %r68, %r78;
	ld.shared.f32 	%f10, [%r80];
	cvta.to.global.u64 	%rd14, %rd20;
	mul.wide.s32 	%rd15, %r73, 4;
	add.s64 	%rd16, %rd14, %rd15;
	st.global.f32 	[%rd16], %f10;
$L__BB4_7:
	bar.sync 	0;
	add.s32 	%r84, %r84, %r12;
	setp.lt.s32 	%p12, %r84, %r2;
	@%p12 bra 	$L__BB4_2;
$L__BB4_8:
	ret;

}


// ===== COMPILED SASS (sm_100) =====

	.target	sm_100

	.elftype	@"ET_EXEC"


//--------------------- .note.nv.tkinfo           --------------------------
	.section	.note.nv.tkinfo,"",@"SHT_NOTE"
	.sectionflags	@"SHF_NOTE_NV_TKINFO"
	.tkinfo
        /*0018*/ 	.word	0x00000002
        /*0030*/ 	.string	""
        /*0030*/ 	.string	"ptxas"
        /*0030*/ 	.string	"Cuda compilation tools, release 13.0, V13.0.88"
        /*0030*/ 	.string	"Build cuda_13.0.r13.0/compiler.36424714_0"
        /*0030*/ 	.string	"-arch sm_100 -m 64 "



//--------------------- .note.nv.cuinfo           --------------------------
	.section	.note.nv.cuinfo,"",@"SHT_NOTE"
	.sectionflags	@"SHF_NOTE_NV_CUINFO"
        /*0018*/ 	.short	0x0002
        /*001a*/ 	.short	0x0064
        /*001c*/ 	.short	0x0082
	.zero		2


//--------------------- .nv.info                  --------------------------
	.section	.nv.info,"",@"SHT_CUDA_INFO"
	.align	4


	//----- nvinfo : EIATTR_REGCOUNT
	.align		4
        /*0000*/ 	.byte	0x04, 0x2f
        /*0002*/ 	.short	(.L_1 - .L_0)
	.align		4
.L_0:
        /*0004*/ 	.word	index@(_Z73shiftnet_cuda_moduloshift3x3_nchw_float32_kernel_tilein16x16_tileout14x14PfS_iiiiii)
        /*0008*/ 	.word	0x0000001b


	//----- nvinfo : EIATTR_FRAME_SIZE
	.align		4
.L_1:
        /*000c*/ 	.byte	0x04, 0x11
        /*000e*/ 	.short	(.L_3 - .L_2)
	.align		4
.L_2:
        /*0010*/ 	.word	index@(_Z73shiftnet_cuda_moduloshift3x3_nchw_float32_kernel_tilein16x16_tileout14x14PfS_iiiiii)
        /*0014*/ 	.word	0x00000000


	//----- nvinfo : EIATTR_REGCOUNT
	.align		4
.L_3:
        /*0018*/ 	.byte	0x04, 0x2f
        /*001a*/ 	.short	(.L_5 - .L_4)
	.align		4
.L_4:
        /*001c*/ 	.word	index@(_Z76shiftnet_cuda_moduloshift3x3bwd_nchw_float32_kernel_tilein16x16_tileout14x14PfS_iiiiii)
        /*0020*/ 	.word	0x0000001b


	//----- nvinfo : EIATTR_FRAME_SIZE
	.align		4
.L_5:
        /*0024*/ 	.byte	0x04, 0x11
        /*0026*/ 	.short	(.L_7 - .L_6)
	.align		4
.L_6:
        /*0028*/ 	.word	index@(_Z76shiftnet_cuda_moduloshift3x3bwd_nchw_float32_kernel_tilein16x16_tileout14x14PfS_iiiiii)
        /*002c*/ 	.word	0x00000000


	//----- nvinfo : EIATTR_REGCOUNT
	.align		4
.L_7:
        /*0030*/ 	.byte	0x04, 0x2f
        /*0032*/ 	.short	(.L_9 - .L_8)
	.align		4
.L_8:
        /*0034*/ 	.word	index@(_Z64shiftnet_cuda_moduloshiftgeneric_nchw_float32_kernel_tilein16x16PfS_iiiiiiiii)
        /*0038*/ 	.word	0x0000001d


	//----- nvinfo : EIATTR_FRAME_SIZE
	.align		4
.L_9:
        /*003c*/ 	.byte	0x04, 0x11
        /*003e*/ 	.short	(.L_11 - .L_10)
	.align		4
.L_10:
        /*0040*/ 	.word	index@(_Z64shiftnet_cuda_moduloshiftgeneric_nchw_float32_kernel_tilein16x16PfS_iiiiiiiii)
        /*0044*/ 	.word	0x00000000


	//----- nvinfo : EIATTR_REGCOUNT
	.align		4
.L_11:
        /*0048*/ 	.byte	0x04, 0x2f
        /*004a*/ 	.short	(.L_13 - .L_12)
	.align		4
.L_12:
        /*004c*/ 	.word	index@(_Z64shiftnet_cuda_shift_generic_nchw_float32_kernel_tilein16x16_ctrlPfS_S_iiiiiiiii)
        /*0050*/ 	.word	0x0000001c


	//----- nvinfo : EIATTR_FRAME_SIZE
	.align		4
.L_13:
        /*0054*/ 	.byte	0x04, 0x11
        /*0056*/ 	.short	(.L_15 - .L_14)
	.align		4
.L_14:
        /*0058*/ 	.word	index@(_Z64shiftnet_cuda_shift_generic_nchw_float32_kernel_tilein16x16_ctrlPfS_S_iiiiiiiii)
        /*005c*/ 	.word	0x00000000


	//----- nvinfo : EIATTR_REGCOUNT
	.align		4
.L_15:
        /*0060*/ 	.byte	0x04, 0x2f
        /*0062*/ 	.short	(.L_17 - .L_16)
	.align		4
.L_16:
        /*0064*/ 	.word	index@(_Z66shiftnet_cuda_shift_generic_nchw_float32_kernel_tilein16x16_ctrl2DPfS_S_S_iiiiiiiii)
        /*0068*/ 	.word	0x0000001e


	//----- nvinfo : EIATTR_FRAME_SIZE
	.align		4
.L_17:
        /*006c*/ 	.byte	0x04, 0x11
        /*006e*/ 	.short	(.L_19 - .L_18)
	.align		4
.L_18:
        /*0070*/ 	.word	index@(_Z66shiftnet_cuda_shift_generic_nchw_float32_kernel_tilein16x16_ctrl2DPfS_S_S_iiiiiiiii)
        /*0074*/ 	.word	0x00000000


	//----- nvinfo : EIATTR_MIN_STACK_SIZE
	.align		4
.L_19:
        /*0078*/ 	.byte	0x04, 0x12
        /*007a*/ 	.short	(.L_21 - .L_20)
	.align		4
.L_20:
        /*007c*/ 	.word	index@(_Z66shiftnet_cuda_shift_generic_nchw_float32_kernel_tilein16x16_ctrl2DPfS_S_S_iiiiiiiii)
        /*0080*/ 	.word	0x00000000


	//----- nvinfo : EIATTR_MIN_STACK_SIZE
	.align		4
.L_21:
        /*0084*/ 	.byte	0x04, 0x12
        /*0086*/ 	.short	(.L_23 - .L_22)
	.align		4
.L_22:
        /*0088*/ 	.word	index@(_Z64shiftnet_cuda_shift_generic_nchw_float32_kernel_tilein16x16_ctrlPfS_S_iiiiiiiii)
        /*008c*/ 	.word	0x00000000


	//----- nvinfo : EIATTR_MIN_STACK_SIZE
	.align		4
.L_23:
        /*0090*/ 	.byte	0x04, 0x12
        /*0092*/ 	.short	(.L_25 - .L_24)
	.align		4
.L_24:
        /*0094*/ 	.word	index@(_Z64shiftnet_cuda_moduloshiftgeneric_nchw_float32_kernel_tilein16x16PfS_iiiiiiiii)
        /*0098*/ 	.word	0x00000000


	//----- nvinfo : EIATTR_MIN_STACK_SIZE
	.align		4
.L_25:
        /*009c*/ 	.byte	0x04, 0x12
        /*009e*/ 	.short	(.L_27 - .L_26)
	.align		4
.L_26:
        /*00a0*/ 	.word	index@(_Z76shiftnet_cuda_moduloshift3x3bwd_nchw_float32_kernel_tilein16x16_tileout14x14PfS_iiiiii)
        /*00a4*/ 	.word	0x00000000


	//----- nvinfo : EIATTR_MIN_STACK_SIZE
	.align		4
.L_27:
        /*00a8*/ 	.byte	0x04, 0x12
        /*00aa*/ 	.short	(.L_29 - .L_28)
	.align		4
.L_28:
        /*00ac*/ 	.word	index@(_Z73shiftnet_cuda_moduloshift3x3_nchw_float32_kernel_tilein16x16_tileout14x14PfS_iiiiii)
        /*00b0*/ 	.word	0x00000000
.L_29:


//--------------------- .nv.compat                --------------------------
	.section	.nv.compat,"",@"SHT_CUDA_COMPAT_INFO"
	.align	4
        /*0000*/ 	.byte	0x02, 0x09, 0x00, 0x00, 0x02, 0x02, 0x01, 0x00, 0x02, 0x05, 0x05, 0x00, 0x03, 0x07, 0x01, 0x01
        /*0010*/ 	.byte	0x02, 0x03, 0x00, 0x00, 0x02, 0x06, 0x01, 0x00, 0x04, 0x0b, 0x08, 0x00, 0x09, 0x00, 0x00, 0x00
        /*0020*/ 	.byte	0x00, 0x00, 0x00, 0x00


//--------------------- .nv.info._Z66shiftnet_cuda_shift_generic_nchw_float32_kernel_tilein16x16_ctrl2DPfS_S_S_iiiiiiiii --------------------------
	.section	.nv.info._Z66shiftnet_cuda_shift_generic_nchw_float32_kernel_tilein16x16_ctrl2DPfS_S_S_iiiiiiiii,"",@"SHT_CUDA_INFO"
	.sectionflags	@""
	.align	4


	//----- nvinfo : EIATTR_CUDA_API_VERSION
	.align		4
        /*0000*/ 	.byte	0x04, 0x37
        /*0002*/ 	.short	(.L_31 - .L_30)
.L_30:
        /*0004*/ 	.word	0x00000082


	//----- nvinfo : EIATTR_KPARAM_INFO
	.align		4
.L_31:
        /*0008*/ 	.byte	0x04, 0x17
        /*000a*/ 	.short	(.L_33 - .L_32)
.L_32:
        /*000c*/ 	.word	0x00000000
        /*0010*/ 	.short	0x000c
        /*0012*/ 	.short	0x0040
        /*0014*/ 	.byte	0x00, 0xf0, 0x11, 0x00


	//----- nvinfo : EIATTR_KPARAM_INFO
	.align		4
.L_33:
        /*0018*/ 	.byte	0x04, 0x17
        /*001a*/ 	.short	(.L_35 - .L_34)
.L_34:
        /*001c*/ 	.word	0x00000000
        /*0020*/ 	.short	0x000b
        /*0022*/ 	.short	0x003c
        /*0024*/ 	.byte	0x00, 0xf0, 0x11, 0x00


	//----- nvinfo : EIATTR_KPARAM_INFO
	.align		4
.L_35:
        /*0028*/ 	.byte	0x04, 0x17
        /*002a*/ 	.short	(.L_37 - .L_36)
.L_36:
        /*002c*/ 	.word	0x00000000
        /*0030*/ 	.short	0x000a
        /*0032*/ 	.short	0x0038
        /*0034*/ 	.byte	0x00, 0xf0, 0x11, 0x00


	//----- nvinfo : EIATTR_KPARAM_INFO
	.align		4
.L_37:
        /*0038*/ 	.byte	0x04, 0x17
        /*003a*/ 	.short	(.L_39 - .L_38)
.L_38:
        /*003c*/ 	.word	0x00000000
        /*0040*/ 	.short	0x0009
        /*0042*/ 	.short	0x0034
        /*0044*/ 	.byte	0x00, 0xf0, 0x11, 0x00


	//----- nvinfo : EIATTR_KPARAM_INFO
	.align		4
.L_39:
        /*0048*/ 	.byte	0x04, 0x17
        /*004a*/ 	.short	(.L_41 - .L_40)
.L_40:
        /*004c*/ 	.word	0x00000000
        /*0050*/ 	.short	0x0008
        /*0052*/ 	.short	0x0030
        /*0054*/ 	.byte	0x00, 0xf0, 0x11, 0x00


	//----- nvinfo : EIATTR_KPARAM_INFO
	.align		4
.L_41:
        /*0058*/ 	.byte	0x04, 0x17
        /*005a*/ 	.short	(.L_43 - .L_42)
.L_42:
        /*005c*/ 	.word	0x00000000
        /*0060*/ 	.short	0x0007
        /*0062*/ 	.short	0x002c
        /*0064*/ 	.byte	0x00, 0xf0, 0x11, 0x00


	//----- nvinfo : EIATTR_KPARAM_INFO
	.align		4
.L_43:
        /*0068*/ 	.byte	0x04, 0x17
        /*006a*/ 	.short	(.L_45 - .L_44)
.L_44:
        /*006c*/ 	.word	0x00000000
        /*0070*/ 	.short	0x0006
        /*0072*/ 	.short	0x0028
        /*0074*/ 	.byte	0x00, 0xf0, 0x11, 0x00


	//----- nvinfo : EIATTR_KPARAM_INFO
	.align		4
.L_45:
        /*0078*/ 	.byte	0x04, 0x17
        /*007a*/ 	.short	(.L_47 - .L_46)
.L_46:
        /*007c*/ 	.word	0x00000000
        /*0080*/ 	.short	0x0005
        /*0082*/ 	.short	0x0024
        /*0084*/ 	.byte	0x00, 0xf0, 0x11, 0x00


	//----- nvinfo : EIATTR_KPARAM_INFO
	.align		4
.L_47:
        /*0088*/ 	.byte	0x04, 0x17
        /*008a*/ 	.short	(.L_49 - .L_48)
.L_48:
        /*008c*/ 	.word	0x00000000
        /*0090*/ 	.short	0x0004
        /*0092*/ 	.short	0x0020
        /*0094*/ 	.byte	0x00, 0xf0, 0x11, 0x00


	//----- nvinfo : EIATTR_KPARAM_INFO
	.align		4
.L_49:
        /*0098*/ 	.byte	0x04, 0x17
        /*009a*/ 	.short	(.L_51 - .L_50)
.L_50:
        /*009c*/ 	.word	0x00000000
        /*00a0*/ 	.short	0x0003
        /*00a2*/ 	.short	0x0018
        /*00a4*/ 	.byte	0x00, 0xf5, 0x21, 0x00


	//----- nvinfo : EIATTR_KPARAM_INFO
	.align		4
.L_51:
        /*00a8*/ 	.byte	0x04, 0x17
        /*00aa*/ 	.short	(.L_53 - .L_52)
.L_52:
        /*00ac*/ 	.word	0x00000000
        /*00b0*/ 	.short	0x0002
        /*00b2*/ 	.short	0x0010
        /*00b4*/ 	.byte	0x00, 0xf5, 0x21, 0x00


	//----- nvinfo : EIATTR_KPARAM_INFO
	.align		4
.L_53:
        /*00b8*/ 	.byte	0x04, 0x17
        /*00ba*/ 	.short	(.L_55 - .L_54)
.L_54:
        /*00bc*/ 	.word	0x00000000
        /*00c0*/ 	.short	0x0001
        /*00c2*/ 	.short	0x0008
        /*00c4*/ 	.byte	0x00, 0xf5, 0x21, 0x00


	//----- nvinfo : EIATTR_KPARAM_INFO
	.align		4
.L_55:
        /*00c8*/ 	.byte	0x04, 0x17
        /*00ca*/ 	.short	(.L_57 - .L_56)
.L_56:
        /*00cc*/ 	.word	0x00000000
        /*00d0*/ 	.short	0x0000
        /*00d2*/ 	.short	0x0000
        /*00d4*/ 	.byte	0x00, 0xf5, 0x21, 0x00


	//----- nvinfo : EIATTR_SPARSE_MMA_MASK
	.align		4
.L_57:
        /*00d8*/ 	.byte	0x03, 0x50
        /*00da*/ 	.short	0x0000


	//----- nvinfo : EIATTR_MAXREG_COUNT
	.align		4
        /*00dc*/ 	.byte	0x03, 0x1b
        /*00de*/ 	.short	0x00ff


	//----- nvinfo : EIATTR_NUM_BARRIERS
	.align		4
        /*00e0*/ 	.byte	0x02, 0x4c
        /*00e2*/ 	.byte	0x01
	.zero		1


	//----- nvinfo : EIATTR_MERCURY_ISA_VERSION
	.align		4
        /*00e4*/ 	.byte	0x03, 0x5f
        /*00e6*/ 	.short	0x0101


	//----- nvinfo : EIATTR_VRC_CTA_INIT_COUNT
	.align		4
        /*00e8*/ 	.byte	0x02, 0x4a
	.zero		1
	.zero		1


	//----- nvinfo : EIATTR_EXIT_INSTR_OFFSETS
	.align		4
        /*00ec*/ 	.byte	0x04, 0x1c
        /*00ee*/ 	.short	(.L_59 - .L_58)


	//   ....[0]....
.L_58:
        /*00f0*/ 	.word	0x000000e0


	//   ....[1]....
        /*00f4*/ 	.word	0x00000d40


	//----- nvinfo : EIATTR_CRS_STACK_SIZE
	.align		4
.L_59:
        /*00f8*/ 	.byte	0x04, 0x1e
        /*00fa*/ 	.short	(.L_61 - .L_60)
.L_60:
        /*00fc*/ 	.word	0x00000000


	//----- nvinfo : EIATTR_CBANK_PARAM_SIZE
	.align		4
.L_61:
        /*0100*/ 	.byte	0x03, 0x19
        /*0102*/ 	.short	0x0044


	//----- nvinfo : EIATTR_PARAM_CBANK
	.align		4
        /*0104*/ 	.byte	0x04, 0x0a
        /*0106*/ 	.short	(.L_63 - .L_62)
	.align		4
.L_62:
        /*0108*/ 	.word	index@(.nv.constant0._Z66shiftnet_cuda_shift_generic_nchw_float32_kernel_tilein16x16_ctrl2DPfS_S_S_iiiiiiiii)
        /*010c*/ 	.short	0x0380
        /*010e*/ 	.short	0x0044


	//----- nvinfo : EIATTR_SW_WAR
	.align		4
.L_63:
        /*0110*/ 	.byte	0x04, 0x36
        /*0112*/ 	.short	(.L_65 - .L_64)
.L_64:
        /*0114*/ 	.word	0x00000008
.L_65:


//--------------------- .nv.info._Z64shiftnet_cuda_shift_generic_nchw_float32_kernel_tilein16x16_ctrlPfS_S_iiiiiiiii --------------------------
	.section	.nv.info._Z64shiftnet_cuda_shift_generic_nchw_float32_kernel_tilein16x16_ctrlPfS_S_iiiiiiiii,"",@"SHT_CUDA_INFO"
	.sectionflags	@""
	.align	4


	//----- nvinfo : EIATTR_CUDA_API_VERSION
	.align		4
        /*0000*/ 	.byte	0x04, 0x37
        /*0002*/ 	.short	(.L_67 - .L_66)
.L_66:
        /*0004*/ 	.word	0x00000082


	//----- nvinfo : EIATTR_KPARAM_INFO
	.align		4
.L_67:
        /*0008*/ 	.byte	0x04, 0x17
        /*000a*/ 	.short	(.L_69 - .L_68)
.L_68:
        /*000c*/ 	.word	0x00000000
        /*0010*/ 	.short	0x000b
        /*0012*/ 	.short	0x0038
        /*0014*/ 	.byte	0x00, 0xf0, 0x11, 0x00


	//----- nvinfo : EIATTR_KPARAM_INFO
	.align		4
.L_69:
        /*0018*/ 	.byte	0x04, 0x17
        /*001a*/ 	.short	(.L_71 - .L_70)
.L_70:
        /*001c*/ 	.word	0x00000000
        /*0020*/ 	.short	0x000a
        /*0022*/ 	.short	0x0034
        /*0024*/ 	.byte	0x00, 0xf0, 0x11, 0x00


	//----- nvinfo : EIATTR_KPARAM_INFO
	.align		4
.L_71:
        /*0028*/ 	.byte	0x04, 0x17
        /*002a*/ 	.short	(.L_73 - .L_72)
.L_72:
        /*002c*/ 	.word	0x00000000
        /*0030*/ 	.short	0x0009
        /*0032*/ 	.short	0x0030
        /*0034*/ 	.byte	0x00, 0xf0, 0x11, 0x00


	//----- nvinfo : EIATTR_KPARAM_INFO
	.align		4
.L_73:
        /*0038*/ 	.byte	0x04, 0x17
        /*003a*/ 	.short	(.L_75 - .L_74)
.L_74:
        /*003c*/ 	.word	0x00000000
        /*0040*/ 	.short	0x0008
        /*0042*/ 	.short	0x002c
        /*0044*/ 	.byte	0x00, 0xf0, 0x11, 0x00


	//----- nvinfo : EIATTR_KPARAM_INFO
	.align		4
.L_75:
        /*0048*/ 	.byte	0x04, 0x17
        /*004a*/ 	.short	(.L_77 - .L_76)
.L_76:
        /*004c*/ 	.word	0x00000000
        /*0050*/ 	.short	0x0007
        /*0052*/ 	.short	0x0028
        /*0054*/ 	.byte	0x00, 0xf0, 0x11, 0x00


	//----- nvinfo : EIATTR_KPARAM_INFO
	.align		4
.L_77:
        /*0058*/ 	.byte	0x04, 0x17
        /*005a*/ 	.short	(.L_79 - .L_78)
.L_78:
        /*005c*/ 	.word	0x00000000
        /*0060*/ 	.short	0x0006
        /*0062*/ 	.short	0x0024
        /*0064*/ 	.byte	0x00, 0xf0, 0x11, 0x00


	//----- nvinfo : EIATTR_KPARAM_INFO
	.align		4
.L_79:
        /*0068*/ 	.byte	0x04, 0x17
        /*006a*/ 	.short	(.L_81 - .L_80)
.L_80:
        /*006c*/ 	.word	0x00000000
        /*0070*/ 	.short	0x0005
        /*0072*/ 	.short	0x0020
        /*0074*/ 	.byte	0x00, 0xf0, 0x11, 0x00


	//----- nvinfo : EIATTR_KPARAM_INFO
	.align		4
.L_81:
        /*0078*/ 	.byte	0x04, 0x17
        /*007a*/ 	.short	(.L_83 - .L_82)
.L_82:
        /*007c*/ 	.word	0x00000000
        /*0080*/ 	.short	0x0004
        /*0082*/ 	.short	0x001c
        /*0084*/ 	.byte	0x00, 0xf0, 0x11, 0x00


	//----- nvinfo : EIATTR_KPARAM_INFO
	.align		4
.L_83:
        /*0088*/ 	.byte	0x04, 0x17
        /*008a*/ 	.short	(.L_85 - .L_84)
.L_84:
        /*008c*/ 	.word	0x00000000
        /*0090*/ 	.short	0x0003
        /*0092*/ 	.short	0x0018
        /*0094*/ 	.byte	0x00, 0xf0, 0x11, 0x00


	//----- nvinfo : EIATTR_KPARAM_INFO
	.align		4
.L_85:
        /*0098*/ 	.byte	0x04, 0x17
        /*009a*/ 	.short	(.L_87 - .L_86)
.L_86:
        /*009c*/ 	.word	0x00000000
        /*00a0*/ 	.short	0x0002
        /*00a2*/ 	.short	0x0010
        /*00a4*/ 	.byte	0x00, 0xf5, 0x21, 0x00


	//----- nvinfo : EIATTR_KPARAM_INFO
	.align		4
.L_87:
        /*00a8*/ 	.byte	0x04, 0x17
        /*00aa*/ 	.short	(.L_89 - .L_88)
.L_88:
        /*00ac*/ 	.word	0x00000000
        /*00b0*/ 	.short	0x0001
        /*00b2*/ 	.short	0x0008
        /*00b4*/ 	.byte	0x00, 0xf5, 0x21, 0x00


	//----- nvinfo : EIATTR_KPARAM_INFO
	.align		4
.L_89:
        /*00b8*/ 	.byte	0x04, 0x17
        /*00ba*/ 	.short	(.L_91 - .L_90)
.L_90:
        /*00bc*/ 	.word	0x00000000
        /*00c0*/ 	.short	0x0000
        /*00c2*/ 	.short	0x0000
        /*00c4*/ 	.byte	0x00, 0xf5, 0x21, 0x00


	//----- nvinfo : EIATTR_SPARSE_MMA_MASK
	.align		4
.L_91:
        /*00c8*/ 	.byte	0x03, 0x50
        /*00ca*/ 	.short	0x0000


	//----- nvinfo : EIATTR_MAXREG_COUNT
	.align		4
        /*00cc*/ 	.byte	0x03, 0x1b
        /*00ce*/ 	.short	0x00ff


	//----- nvinfo : EIATTR_NUM_BARRIERS
	.align		4
        /*00d0*/ 	.byte	0x02, 0x4c
        /*00d2*/ 	.byte	0x01
	.zero		1


	//----- nvinfo : EIATTR_MERCURY_ISA_VERSION
	.align		4
        /*00d4*/ 	.byte	0x03, 0x5f
        /*00d6*/ 	.short	0x0101


	//----- nvinfo : EIATTR_VRC_CTA_INIT_COUNT
	.align		4
        /*00d8*/ 	.byte	0x02, 0x4a
	.zero		1
	.zero		1


	//----- nvinfo : EIATTR_EXIT_INSTR_OFFSETS
	.align		4
        /*00dc*/ 	.byte	0x04, 0x1c
        /*00de*/ 	.short	(.L_93 - .L_92)


	//   ....[0]....
.L_92:
        /*00e0*/ 	.word	0x00000100


	//   ....[1]....
        /*00e4*/ 	.word	0x00000c00


	//----- nvinfo : EIATTR_CRS_STACK_SIZE
	.align		4
.L_93:
        /*00e8*/ 	.byte	0x04, 0x1e
        /*00ea*/ 	.short	(.L_95 - .L_94)
.L_94:
        /*00ec*/ 	.word	0x00000000


	//----- nvinfo : EIATTR_CBANK_PARAM_SIZE
	.align		4
.L_95:
        /*00f0*/ 	.byte	0x03, 0x19
        /*00f2*/ 	.short	0x003c


	//----- nvinfo : EIATTR_PARAM_CBANK
	.align		4
        /*00f4*/ 	.byte	0x04, 0x0a
        /*00f6*/ 	.short	(.L_97 - .L_96)
	.align		4
.L_96:
        /*00f8*/ 	.word	index@(.nv.constant0._Z64shiftnet_cuda_shift_generic_nchw_float32_kernel_tilein16x16_ctrlPfS_S_iiiiiiiii)
        /*00fc*/ 	.short	0x0380
        /*00fe*/ 	.short	0x003c


	//----- nvinfo : EIATTR_SW_WAR
	.align		4
.L_97:
        /*0100*/ 	.byte	0x04, 0x36
        /*0102*/ 	.short	(.L_99 - .L_98)
.L_98:
        /*0104*/ 	.word	0x00000008
.L_99:


//--------------------- .nv.info._Z64shiftnet_cuda_moduloshiftgeneric_nchw_float32_kernel_tilein16x16PfS_iiiiiiiii --------------------------
	.section	.nv.info._Z64shiftnet_cuda_moduloshiftgeneric_nchw_float32_kernel_tilein16x16PfS_iiiiiiiii,"",@"SHT_CUDA_INFO"
	.sectionflags	@""
	.align	4


	//----- nvinfo : EIATTR_CUDA_API_VERSION
	.align		4
        /*0000*/ 	.byte	0x04, 0x37
        /*0002*/ 	.short	(.L_101 - .L_100)
.L_100:
        /*0004*/ 	.word	0x00000082


	//----- nvinfo : EIATTR_KPARAM_INFO
	.align		4
.L_101:
        /*0008*/ 	.byte	0x04, 0x17
        /*000a*/ 	.short	(.L_103 - .L_102)
.L_102:
        /*000c*/ 	.word	0x00000000
        /*0010*/ 	.short	0x000a
        /*0012*/ 	.short	0x0030
        /*0014*/ 	.byte	0x00, 0xf0, 0x11, 0x00


	//----- nvinfo : EIATTR_KPARAM_INFO
	.align		4
.L_103:
        /*0018*/ 	.byte	0x04, 0x17
        /*001a*/ 	.short	(.L_105 - .L_104)
.L_104:
        /*001c*/ 	.word	0x00000000
        /*0020*/ 	.short	0x0009
        /*0022*/ 	.short	0x002c
        /*0024*/ 	.byte	0x00, 0xf0, 0x11, 0x00


	//----- nvinfo : EIATTR_KPARAM_INFO
	.align		4
.L_105:
        /*0028*/ 	.byte	0x04, 0x17
        /*002a*/ 	.short	(.L_107 - .L_106)
.L_106:
        /*002c*/ 	.word	0x00000000
        /*0030*/ 	.short	0x0008
        /*0032*/ 	.short	0x0028
        /*0034*/ 	.byte	0x00, 0xf0, 0x11, 0x00


	//----- nvinfo : EIATTR_KPARAM_INFO
	.align		4
.L_107:
        /*0038*/ 	.byte	0x04, 0x17
        /*003a*/ 	.short	(.L_109 - .L_108)
.L_108:
        /*003c*/ 	.word	0x00000000
        /*0040*/ 	.short	0x0007
        /*0042*/ 	.short	0x0024
        /*0044*/ 	.byte	0x00, 0xf0, 0x11, 0x00


	//----- nvinfo : EIATTR_KPARAM_INFO
	.align		4
.L_109:
        /*0048*/ 	.byte	0x04, 0x17
        /*004a*/ 	.short	(.L_111 - .L_110)
.L_110:
        /*004c*/ 	.word	0x00000000
        /*0050*/ 	.short	0x0006
        /*0052*/ 	.short	0x0020
        /*0054*/ 	.byte	0x00, 0xf0, 0x11, 0x00


	//----- nvinfo : EIATTR_KPARAM_INFO
	.align		4
.L_111:
        /*0058*/ 	.byte	0x04, 0x17
        /*005a*/ 	.short	(.L_113 - .L_112)
.L_112:
        /*005c*/ 	.word	0x00000000
        /*0060*/ 	.short	0x0005
        /*0062*/ 	.short	0x001c
        /*0064*/ 	.byte	0x00, 0xf0, 0x11, 0x00


	//----- nvinfo : EIATTR_KPARAM_INFO
	.align		4
.L_113:
        /*0068*/ 	.byte	0x04, 0x17
        /*006a*/ 	.short	(.L_115 - .L_114)
.L_114:
        /*006c*/ 	.word	0x00000000
        /*0070*/ 	.short	0x0004
        /*0072*/ 	.short	0x0018
        /*0074*/ 	.byte	0x00, 0xf0, 0x11, 0x00


	//----- nvinfo : EIATTR_KPARAM_INFO
	.align		4
.L_115:
        /*0078*/ 	.byte	0x04, 0x17
        /*007a*/ 	.short	(.L_117 - .L_116)
.L_116:
        /*007c*/ 	.word	0x00000000
        /*0080*/ 	.short	0x0003
        /*0082*/ 	.short	0x0014
        /*0084*/ 	.byte	0x00, 0xf0, 0x11, 0x00


	//----- nvinfo : EIATTR_KPARAM_INFO
	.align		4
.L_117:
        /*0088*/ 	.byte	0x04, 0x17
        /*008a*/ 	.short	(.L_119 - .L_118)
.L_118:
        /*008c*/ 	.word	0x00000000
        /*0090*/ 	.short	0x0002
        /*0092*/ 	.short	0x0010
        /*0094*/ 	.byte	0x00, 0xf0, 0x11, 0x00


	//----- nvinfo : EIATTR_KPARAM_INFO
	.align		4
.L_119:
        /*0098*/ 	.byte	0x04, 0x17
        /*009a*/ 	.short	(.L_121 - .L_120)
.L_120:
        /*009c*/ 	.word	0x00000000
        /*00a0*/ 	.short	0x0001
        /*00a2*/ 	.short	0x0008
        /*00a4*/ 	.byte	0x00, 0xf5, 0x21, 0x00


	//----- nvinfo : EIATTR_KPARAM_INFO
	.align		4
.L_121:
        /*00a8*/ 	.byte	0x04, 0x17
        /*00aa*/ 	.short	(.L_123 - .L_122)
.L_122:
        /*00ac*/ 	.word	0x00000000
        /*00b0*/ 	.short	0x0000
        /*00b2*/ 	.short	0x0000
        /*00b4*/ 	.byte	0x00, 0xf5, 0x21, 0x00


	//----- nvinfo : EIATTR_SPARSE_MMA_MASK
	.align		4
.L_123:
        /*00b8*/ 	.byte	0x03, 0x50
        /*00ba*/ 	.short	0x0000


	//----- nvinfo : EIATTR_MAXREG_COUNT
	.align		4
        /*00bc*/ 	.byte	0x03, 0x1b
        /*00be*/ 	.short	0x00ff


	//----- nvinfo : EIATTR_NUM_BARRIERS
	.align		4
        /*00c0*/ 	.byte	0x02, 0x4c
        /*00c2*/ 	.byte	0x01
	.zero		1


	//----- nvinfo : EIATTR_MERCURY_ISA_VERSION
	.align		4
        /*00c4*/ 	.byte	0x03, 0x5f
        /*00c6*/ 	.short	0x0101


	//----- nvinfo : EIATTR_VRC_CTA_INIT_COUNT
	.align		4
        /*00c8*/ 	.byte	0x02, 0x4a
	.zero		1
	.zero		1


	//----- nvinfo : EIATTR_EXIT_INSTR_OFFSETS
	.align		4
        /*00cc*/ 	.byte	0x04, 0x1c
        /*00ce*/ 	.short	(.L_125 - .L_124)


	//   ....[0]....
.L_124:
        /*00d0*/ 	.word	0x000000c0


	//   ....[1]....
        /*00d4*/ 	.word	0x00000f50


	//----- nvinfo : EIATTR_CRS_STACK_SIZE
	.align		4
.L_125:
        /*00d8*/ 	.byte	0x04, 0x1e
        /*00da*/ 	.short	(.L_127 - .L_126)
.L_126:
        /*00dc*/ 	.word	0x00000000


	//----- nvinfo : EIATTR_CBANK_PARAM_SIZE
	.align		4
.L_127:
        /*00e0*/ 	.byte	0x03, 0x19
        /*00e2*/ 	.short	0x0034


	//----- nvinfo : EIATTR_PARAM_CBANK
	.align		4
        /*00e4*/ 	.byte	0x04, 0x0a
        /*00e6*/ 	.short	(.L_129 - .L_128)
	.align		4
.L_128:
        /*00e8*/ 	.word	index@(.nv.constant0._Z64shiftnet_cuda_moduloshiftgeneric_nchw_float32_kernel_tilein16x16PfS_iiiiiiiii)
        /*00ec*/ 	.short	0x0380
        /*00ee*/ 	.short	0x0034


	//----- nvinfo : EIATTR_SW_WAR
	.align		4
.L_129:
        /*00f0*/ 	.byte	0x04, 0x36
        /*00f2*/ 	.short	(.L_131 - .L_130)
.L_130:
        /*00f4*/ 	.word	0x00000008
.L_131:


//--------------------- .nv.info._Z76shiftnet_cuda_moduloshift3x3bwd_nchw_float32_kernel_tilein16x16_tileout14x14PfS_iiiiii --------------------------
	.section	.nv.info._Z76shiftnet_cuda_moduloshift3x3bwd_nchw_float32_kernel_tilein16x16_tileout14x14PfS_iiiiii,"",@"SHT_CUDA_INFO"
	.sectionflags	@""
	.align	4


	//----- nvinfo : EIATTR_CUDA_API_VERSION
	.align		4
        /*0000*/ 	.byte	0x04, 0x37
        /*0002*/ 	.short	(.L_133 - .L_132)
.L_132:
        /*0004*/ 	.word	0x00000082


	//----- nvinfo : EIATTR_KPARAM_INFO
	.align		4
.L_133:
        /*0008*/ 	.byte	0x04, 0x17
        /*000a*/ 	.short	(.L_135 - .L_134)
.L_134:
        /*000c*/ 	.word	0x00000000
        /*0010*/ 	.short	0x0007
        /*0012*/ 	.short	0x0024
        /*0014*/ 	.byte	0x00, 0xf0, 0x11, 0x00


	//----- nvinfo : EIATTR_KPARAM_INFO
	.align		4
.L_135:
        /*0018*/ 	.byte	0x04, 0x17
        /*001a*/ 	.short	(.L_137 - .L_136)
.L_136:
        /*001c*/ 	.word	0x00000000
        /*0020*/ 	.short	0x0006
        /*0022*/ 	.short	0x0020
        /*0024*/ 	.byte	0x00, 0xf0, 0x11, 0x00


	//----- nvinfo : EIATTR_KPARAM_INFO
	.align		4
.L_137:
        /*0028*/ 	.byte	0x04, 0x17
        /*002a*/ 	.short	(.L_139 - .L_138)
.L_138:
        /*002c*/ 	.word	0x00000000
        /*0030*/ 	.short	0x0005
        /*0032*/ 	.short	0x001c
        /*0034*/ 	.byte	0x00, 0xf0, 0x11, 0x00


	//----- nvinfo : EIATTR_KPARAM_INFO
	.align		4
.L_139:
        /*0038*/ 	.byte	0x04, 0x17
        /*003a*/ 	.short	(.L_141 - .L_140)
.L_140:
        /*003c*/ 	.word	0x00000000
        /*0040*/ 	.short	0x0004
        /*0042*/ 	.short	0x0018
        /*0044*/ 	.byte	0x00, 0xf0, 0x11, 0x00


	//----- nvinfo : EIATTR_KPARAM_INFO
	.align		4
.L_141:
        /*0048*/ 	.byte	0x04, 0x17
        /*004a*/ 	.short	(.L_143 - .L_142)
.L_142:
        /*004c*/ 	.word	0x00000000
        /*0050*/ 	.short	0x0003
        /*0052*/ 	.short	0x0014
        /*0054*/ 	.byte	0x00, 0xf0, 0x11, 0x00


	//----- nvinfo : EIATTR_KPARAM_INFO
	.align		4
.L_143:
        /*0058*/ 	.byte	0x04, 0x17
        /*005a*/ 	.short	(.L_145 - .L_144)
.L_144:
        /*005c*/ 	.word	0x00000000
        /*0060*/ 	.short	0x0002
        /*0062*/ 	.short	0x0010
        /*0064*/ 	.byte	0x00, 0xf0, 0x11, 0x00


	//----- nvinfo : EIATTR_KPARAM_INFO
	.align		4
.L_145:
        /*0068*/ 	.byte	0x04, 0x17
        /*006a*/ 	.short	(.L_147 - .L_146)
.L_146:
        /*006c*/ 	.word	0x00000000
        /*0070*/ 	.short	0x0001
        /*0072*/ 	.short	0x0008
        /*0074*/ 	.byte	0x00, 0xf5, 0x21, 0x00


	//----- nvinfo : EIATTR_KPARAM_INFO
	.align		4
.L_147:
        /*0078*/ 	.byte	0x04, 0x17
        /*007a*/ 	.short	(.L_149 - .L_148)
.L_148:
        /*007c*/ 	.word	0x00000000
        /*0080*/ 	.short	0x0000
        /*0082*/ 	.short	0x0000
        /*0084*/ 	.byte	0x00, 0xf5, 0x21, 0x00


	//----- nvinfo : EIATTR_SPARSE_MMA_MASK
	.align		4
.L_149:
        /*0088*/ 	.byte	0x03, 0x50
        /*008a*/ 	.short	0x0000


	//----- nvinfo : EIATTR_MAXREG_COUNT
	.align		4
        /*008c*/ 	.byte	0x03, 0x1b
        /*008e*/ 	.short	0x00ff


	//----- nvinfo : EIATTR_NUM_BARRIERS
	.align		4
        /*0090*/ 	.byte	0x02, 0x4c
        /*0092*/ 	.byte	0x01
	.zero		1


	//----- nvinfo : EIATTR_MERCURY_ISA_VERSION
	.align		4
        /*0094*/ 	.byte	0x03, 0x5f
        /*0096*/ 	.short	0x0101


	//----- nvinfo : EIATTR_VRC_CTA_INIT_COUNT
	.align		4
        /*0098*/ 	.byte	0x02, 0x4a
	.zero		1
	.zero		1


	//----- nvinfo : EIATTR_EXIT_INSTR_OFFSETS
	.align		4
        /*009c*/ 	.byte	0x04, 0x1c
        /*009e*/ 	.short	(.L_151 - .L_150)


	//   ....[0]....
.L_150:
        /*00a0*/ 	.word	0x000000c0


	//   ....[1]....
        /*00a4*/ 	.word	0x00000c70


	//----- nvinfo : EIATTR_CRS_STACK_SIZE
	.align		4
.L_151:
        /*00a8*/ 	.byte	0x04, 0x1e
        /*00aa*/ 	.short	(.L_153 - .L_152)
.L_152:
        /*00ac*/ 	.word	0x00000000


	//----- nvinfo : EIATTR_CBANK_PARAM_SIZE
	.align		4
.L_153:
        /*00b0*/ 	.byte	0x03, 0x19
        /*00b2*/ 	.short	0x0028


	//----- nvinfo : EIATTR_PARAM_CBANK
	.align		4
        /*00b4*/ 	.byte	0x04, 0x0a
        /*00b6*/ 	.short	(.L_155 - .L_154)
	.align		4
.L_154:
        /*00b8*/ 	.word	index@(.nv.constant0._Z76shiftnet_cuda_moduloshift3x3bwd_nchw_float32_kernel_tilein16x16_tileout14x14PfS_iiiiii)
        /*00bc*/ 	.short	0x0380
        /*00be*/ 	.short	0x0028


	//----- nvinfo : EIATTR_SW_WAR
	.align		4
.L_155:
        /*00c0*/ 	.byte	0x04, 0x36
        /*00c2*/ 	.short	(.L_157 - .L_156)
.L_156:
        /*00c4*/ 	.word	0x00000008
.L_157:


//--------------------- .nv.info._Z73shiftnet_cuda_moduloshift3x3_nchw_float32_kernel_tilein16x16_tileout14x14PfS_iiiiii --------------------------
	.section	.nv.info._Z73shiftnet_cuda_moduloshift3x3_nchw_float32_kernel_tilein16x16_tileout14x14PfS_iiiiii,"",@"SHT_CUDA_INFO"
	.sectionflags	@""
	.align	4


	//----- nvinfo : EIATTR_CUDA_API_VERSION
	.align		4
        /*0000*/ 	.byte	0x04, 0x37
        /*0002*/ 	.short	(.L_159 - .L_158)
.L_158:
        /*0004*/ 	.word	0x00000082


	//----- nvinfo : EIATTR_KPARAM_INFO
	.align		4
.L_159:
        /*0008*/ 	.byte	0x04, 0x17
        /*000a*/ 	.short	(.L_161 - .L_160)
.L_160:
        /*000c*/ 	.word	0x00000000
        /*0010*/ 	.short	0x0007
        /*0012*/ 	.short	0x0024
        /*0014*/ 	.byte	0x00, 0xf0, 0x11, 0x00


	//----- nvinfo : EIATTR_KPARAM_INFO
	.align		4
.L_161:
        /*0018*/ 	.byte	0x04, 0x17
        /*001a*/ 	.short	(.L_163 - .L_162)
.L_162:
        /*001c*/ 	.word	0x00000000
        /*0020*/ 	.short	0x0006
        /*0022*/ 	.short	0x0020
        /*0024*/ 	.byte	0x00, 0xf0, 0x11, 0x00


	//----- nvinfo : EIATTR_KPARAM_INFO
	.align		4
.L_163:
        /*0028*/ 	.byte	0x04, 0x17
        /*002a*/ 	.short	(.L_165 - .L_164)
.L_164:
        /*002c*/ 	.word	0x00000000
        /*0030*/ 	.short	0x0005
        /*0032*/ 	.short	0x001c
        /*0034*/ 	.byte	0x00, 0xf0, 0x11, 0x00


	//----- nvinfo : EIATTR_KPARAM_INFO
	.align		4
.L_165:
        /*0038*/ 	.byte	0x04, 0x17
        /*003a*/ 	.short	(.L_167 - .L_166)
.L_166:
        /*003c*/ 	.word	0x00000000
        /*0040*/ 	.short	0x0004
        /*0042*/ 	.short	0x0018
        /*0044*/ 	.byte	0x00, 0xf0, 0x11, 0x00


	//----- nvinfo : EIATTR_KPARAM_INFO
	.align		4
.L_167:
        /*0048*/ 	.byte	0x04, 0x17
        /*004a*/ 	.short	(.L_169 - .L_168)
.L_168:
        /*004c*/ 	.word	0x00000000
        /*0050*/ 	.short	0x0003
        /*0052*/ 	.short	0x0014
        /*0054*/ 	.byte	0x00, 0xf0, 0x11, 0x00


	//----- nvinfo : EIATTR_KPARAM_INFO
	.align		4
.L_169:
        /*0058*/ 	.byte	0x04, 0x17
        /*005a*/ 	.short	(.L_171 - .L_170)
.L_170:
        /*005c*/ 	.word	0x00000000
        /*0060*/ 	.short	0x0002
        /*0062*/ 	.short	0x0010
        /*0064*/ 	.byte	0x00, 0xf0, 0x11, 0x00


	//----- nvinfo : EIATTR_KPARAM_INFO
	.align		4
.L_171:
        /*0068*/ 	.byte	0x04, 0x17
        /*006a*/ 	.short	(.L_173 - .L_172)
.L_172:
        /*006c*/ 	.word	0x00000000
        /*0070*/ 	.short	0x0001
        /*0072*/ 	.short	0x0008
        /*0074*/ 	.byte	0x00, 0xf5, 0x21, 0x00


	//----- nvinfo : EIATTR_KPARAM_INFO
	.align		4
.L_173:
        /*0078*/ 	.byte	0x04, 0x17
        /*007a*/ 	.short	(.L_175 - .L_174)
.L_174:
        /*007c*/ 	.word	0x00000000
        /*0080*/ 	.short	0x0000
        /*0082*/ 	.short	0x0000
        /*0084*/ 	.byte	0x00, 0xf5, 0x21, 0x00


	//----- nvinfo : EIATTR_SPARSE_MMA_MASK
	.align		4
.L_175:
        /*0088*/ 	.byte	0x03, 0x50
        /*008a*/ 	.short	0x0000


	//----- nvinfo : EIATTR_MAXREG_COUNT
	.align		4
        /*008c*/ 	.byte	0x03, 0x1b
        /*008e*/ 	.short	0x00ff


	//----- nvinfo : EIATTR_NUM_BARRIERS
	.align		4
        /*0090*/ 	.byte	0x02, 0x4c
        /*0092*/ 	.byte	0x01
	.zero		1


	//----- nvinfo : EIATTR_MERCURY_ISA_VERSION
	.align		4
        /*0094*/ 	.byte	0x03, 0x5f
        /*0096*/ 	.short	0x0101


	//----- nvinfo : EIATTR_VRC_CTA_INIT_COUNT
	.align		4
        /*0098*/ 	.byte	0x02, 0x4a
	.zero		1
	.zero		1


	//----- nvinfo : EIATTR_EXIT_INSTR_OFFSETS
	.align		4
        /*009c*/ 	.byte	0x04, 0x1c
        /*009e*/ 	.short	(.L_177 - .L_176)


	//   ....[0]....
.L_176:
        /*00a0*/ 	.word	0x000000c0


	//   ....[1]....
        /*00a4*/ 	.word	0x00000c90


	//----- nvinfo : EIATTR_CRS_STACK_SIZE
	.align		4
.L_177:
        /*00a8*/ 	.byte	0x04, 0x1e
        /*00aa*/ 	.short	(.L_179 - .L_178)
.L_178:
        /*00ac*/ 	.word	0x00000000


	//----- nvinfo : EIATTR_CBANK_PARAM_SIZE
	.align		4
.L_179:
        /*00b0*/ 	.byte	0x03, 0x19
        /*00b2*/ 	.short	0x0028


	//----- nvinfo : EIATTR_PARAM_CBANK
	.align		4
        /*00b4*/ 	.byte	0x04, 0x0a
        /*00b6*/ 	.short	(.L_181 - .L_180)
	.align		4
.L_180:
        /*00b8*/ 	.word	index@(.nv.constant0._Z73shiftnet_cuda_moduloshift3x3_nchw_float32_kernel_tilein16x16_tileout14x14PfS_iiiiii)
        /*00bc*/ 	.short	0x0380
        /*00be*/ 	.short	0x0028


	//----- nvinfo : EIATTR_SW_WAR
	.align		4
.L_181:
        /*00c0*/ 	.byte	0x04, 0x36
        /*00c2*/ 	.short	(.L_183 - .L_182)
.L_182:
        /*00c4*/ 	.word	0x00000008
.L_183:


//--------------------- .nv.callgraph             --------------------------
	.section	.nv.callgraph,"",@"SHT_CUDA_CALLGRAPH"
	.align	4
	.sectionentsize	8
	.align		4
        /*0000*/ 	.word	0x00000000
	.align		4
        /*0004*/ 	.word	0xffffffff
	.align		4
        /*0008*/ 	.word	0x00000000
	.align		4
        /*000c*/ 	.word	0xfffffffe
	.align		4
        /*0010*/ 	.word	0x00000000
	.align		4
        /*0014*/ 	.word	0xfffffffd
	.align		4
        /*0018*/ 	.word	0x00000000
	.align		4
        /*001c*/ 	.word	0xfffffffc


//--------------------- .text._Z66shiftnet_cuda_shift_generic_nchw_float32_kernel_tilein16x16_ctrl2DPfS_S_S_iiiiiiiii --------------------------
	.section	.text._Z66shiftnet_cuda_shift_generic_nchw_float32_kernel_tilein16x16_ctrl2DPfS_S_S_iiiiiiiii,"ax",@progbits
	.align	128
        .global         _Z66shiftnet_cuda_shift_generic_nchw_float32_kernel_tilein16x16_ctrl2DPfS_S_S_iiiiiiiii
        .type           _Z66shiftnet_cuda_shift_generic_nchw_float32_kernel_tilein16x16_ctrl2DPfS_S_S_iiiiiiiii,@function
        .size           _Z66shiftnet_cuda_shift_generic_nchw_float32_kernel_tilein16x16_ctrl2DPfS_S_S_iiiiiiiii,(.L_x_20 - _Z66shiftnet_cuda_shift_generic_nchw_float32_kernel_tilein16x16_ctrl2DPfS_S_S_iiiiiiiii)
        .other          _Z66shiftnet_cuda_shift_generic_nchw_float32_kernel_tilein16x16_ctrl2DPfS_S_S_iiiiiiiii,@"STO_CUDA_ENTRY STV_DEFAULT"
_Z66shiftnet_cuda_shift_generic_nchw_float32_kernel_tilein16x16_ctrl2DPfS_S_S_iiiiiiiii:
.text._Z66shiftnet_cuda_shift_generic_nchw_float32_kernel_tilein16x16_ctrl2DPfS_S_S_iiiiiiiii:
[----:B------:R-:W-:Y:S08]  /*0000*/  LDC R1, c[0x0][0x37c] ;  /* 0x0000df00ff017b82 */ /* 0x000ff00000000800 */
[----:B------:R-:W0:Y:S01]  /*0010*/  LDC.64 R4, c[0x0][0x3a0] ;  /* 0x0000e800ff047b82 */ /* 0x000e220000000a00 */
[----:B------:R-:W1:Y:S01]  /*0020*/  S2R R12, SR_TID.X ;  /* 0x00000000000c7919 */ /* 0x000e620000002100 */
[----:B------:R-:W0:Y:S01]  /*0030*/  LDCU UR8, c[0x0][0x360] ;  /* 0x00006c00ff0877ac */ /* 0x000e220008000800 */
[----:B------:R-:W1:Y:S01]  /*0040*/  S2R R13, SR_CTAID.X ;  /* 0x00000000000d7919 */ /* 0x000e620000002500 */
[----:B------:R-:W2:Y:S04]  /*0050*/  LDCU UR4, c[0x0][0x3b8] ;  /* 0x00007700ff0477ac */ /* 0x000ea80008000800 */
[----:B------:R-:W3:Y:S01]  /*0060*/  LDC.64 R6, c[0x0][0x3a8] ;  /* 0x0000ea00ff067b82 */ /* 0x000ee20000000a00 */
[----:B0-----:R-:W-:Y:S01]  /*0070*/  IMAD R0, R4, UR8, RZ ;  /* 0x0000000804007c24 */ /* 0x001fe2000f8e02ff */
[----:B--2---:R-:W-:-:S03]  /*0080*/  ULEA.HI UR4, UR4, UR4, URZ, 0x1 ;  /* 0x0000000404047291 */ /* 0x004fc6000f8f08ff */
[----:B------:R-:W-:-:S04]  /*0090*/  IMAD R3, R0, R5, RZ ;  /* 0x0000000500037224 */ /* 0x000fc800078e02ff */
[----:B---3--:R-:W-:-:S04]  /*00a0*/  IMAD R0, R3, R6, RZ ;  /* 0x0000000603007224 */ /* 0x008fc800078e02ff */
[----:B------:R-:W-:Y:S02]  /*00b0*/  IMAD R0, R0, R7, RZ ;  /* 0x0000000700007224 */ /* 0x000fe400078e02ff */
[----:B-1----:R-:W-:-:S05]  /*00c0*/  IMAD R13, R13, UR8, R12 ;  /* 0x000000080d0d7c24 */ /* 0x002fca000f8e020c */
[----:B------:R-:W-:-:S13]  /*00d0*/  ISETP.GE.AND P0, PT, R13, R0, PT ;  /* 0x000000000d00720c */ /* 0x000fda0003f06270 */
[----:B------:R-:W-:Y:S05]  /*00e0*/  @P0 EXIT ;  /* 0x000000000000094d */ /* 0x000fea0003800000 */
[----:B------:R-:W-:Y:S01]  /*00f0*/  IABS R2, R5 ;  /* 0x0000000500027213 */ /* 0x000fe20000000000 */
[----:B------:R-:W0:Y:S01]  /*0100*/  LDCU UR5, c[0x0][0x3bc] ;  /* 0x00007780ff0577ac */ /* 0x000e220008000800 */
[----:B------:R-:W1:Y:S01]  /*0110*/  S2UR UR7, SR_CgaCtaId ;  /* 0x00000000000779c3 */ /* 0x000e620000008800 */
[----:B------:R-:W-:Y:S01]  /*0120*/  SHF.R.U32.HI R4, RZ, 0x4, R12 ;  /* 0x00000004ff047819 */ /* 0x000fe2000001160c */
[----:B------:R-:W2:Y:S01]  /*0130*/  I2F.RP R3, R2 ;  /* 0x0000000200037306 */ /* 0x000ea20000209400 */
[----:B------:R-:W-:Y:S01]  /*0140*/  USHF.R.S32.HI UR4, URZ, 0x1, UR4 ;  /* 0x00000001ff047899 */ /* 0x000fe20008011404 */
[----:B------:R-:W3:Y:S04]  /*0150*/  LDCU UR14, c[0x0][0x3c0] ;  /* 0x00007800ff0e77ac */ /* 0x000ee80008000800 */
[----:B------:R-:W4:Y:S01]  /*0160*/  LDC R5, c[0x0][0x3a4] ;  /* 0x0000e900ff057b82 */ /* 0x000f220000000800 */
[----:B------:R-:W5:Y:S01]  /*0170*/  LDCU UR9, c[0x0][0x370] ;  /* 0x00006e00ff0977ac */ /* 0x000f620008000800 */
[----:B------:R-:W-:Y:S01]  /*0180*/  UMOV UR6, 0x400 ;  /* 0x0000040000067882 */ /* 0x000fe20000000000 */
[----:B------:R-:W-:Y:S01]  /*0190*/  UMOV UR10, 0xfffffffe ;  /* 0xfffffffe000a7882 */ /* 0x000fe20000000000 */
[----:B------:R-:W3:Y:S04]  /*01a0*/  LDCU.64 UR12, c[0x0][0x358] ;  /* 0x00006b00ff0c77ac */ /* 0x000ee80008000a00 */
[----:B------:R-:W3:Y:S01]  /*01b0*/  LDC R6, c[0x0][0x3a0] ;  /* 0x0000e800ff067b82 */ /* 0x000ee20000000800 */
[----:B--2---:R-:W2:Y:S01]  /*01c0*/  MUFU.RCP R3, R3 ;  /* 0x0000000300037308 */ /* 0x004ea20000001000 */
[----:B0-----:R-:W-:Y:S01]  /*01d0*/  UIMAD UR5, UR4, UR5, URZ ;  /* 0x00000005040572a4 */ /* 0x001fe2000f8e02ff */
[----:B------:R-:W0:Y:S05]  /*01e0*/  LDCU UR15, c[0x0][0x3c0] ;  /* 0x00007800ff0f77ac */ /* 0x000e2a0008000800 */
[----:B------:R-:W0:Y:S01]  /*01f0*/  LDC R7, c[0x0][0x3ac] ;  /* 0x0000eb00ff077b82 */ /* 0x000e220000000800 */
[----:B------:R-:W-:-:S02]  /*0200*/  UIADD3 UR11, UPT, UPT, -UR5, 0x10, URZ ;  /* 0x00000010050b7890 */ /* 0x000fc4000fffe1ff */
[----:B------:R-:W-:Y:S01]  /*0210*/  IADD3 R18, PT, PT, R4, -UR5, RZ ;  /* 0x8000000504127c10 */ /* 0x000fe2000fffe0ff */
[----:B-1----:R-:W-:Y:S01]  /*0220*/  ULEA UR7, UR7, UR6, 0x18 ;  /* 0x0000000607077291 */ /* 0x002fe2000f8ec0ff */
[----:B------:R-:W1:Y:S03]  /*0230*/  LDCU UR18, c[0x0][0x3b8] ;  /* 0x00007700ff1277ac */ /* 0x000e660008000800 */
[----:B------:R-:W0:Y:S01]  /*0240*/  LDC R8, c[0x0][0x3a8] ;  /* 0x0000ea00ff087b82 */ /* 0x000e220000000800 */
[----:B------:R-:W0:Y:S01]  /*0250*/  LDCU.64 UR16, c[0x0][0x3b0] ;  /* 0x00007600ff1077ac */ /* 0x000e220008000a00 */
[----:B--2---:R-:W-:Y:S01]  /*0260*/  VIADD R10, R3, 0xffffffe ;  /* 0x0ffffffe030a7836 */ /* 0x004fe20000000000 */
[C---:B------:R-:W-:Y:S02]  /*0270*/  LOP3.LUT R3, R12.reuse, 0xf, RZ, 0xc0, !PT ;  /* 0x0000000f0c037812 */ /* 0x040fe400078ec0ff */
[----:B------:R-:W-:Y:S01]  /*0280*/  LEA R12, R12, UR7, 0x2 ;  /* 0x000000070c0c7c11 */ /* 0x000fe2000f8e10ff */
[----:B------:R2:W1:Y:S01]  /*0290*/  F2I.FTZ.U32.TRUNC.NTZ R11, R10 ;  /* 0x0000000a000b7305 */ /* 0x000462000021f000 */
[----:B-----5:R-:W-:Y:S01]  /*02a0*/  UIMAD UR8, UR8, UR9, URZ ;  /* 0x00000009080872a4 */ /* 0x020fe2000f8e02ff */
[----:B------:R-:W0:Y:S01]  /*02b0*/  LDC.64 R14, c[0x0][0x390] ;  /* 0x0000e400ff0e7b82 */ /* 0x000e220000000a00 */
[----:B------:R-:W-:Y:S01]  /*02c0*/  UIMAD UR6, UR5, UR10, 0x10 ;  /* 0x00000010050674a4 */ /* 0x000fe2000f8e020a */
[----:B--2---:R-:W-:-:S04]  /*02d0*/  VIMNMX R10, PT, PT, R3, R4, PT ;  /* 0x00000004030a7248 */ /* 0x004fc80003fe0100 */
[----:B------:R-:W-:Y:S02]  /*02e0*/  ISETP.GE.AND P0, PT, R10, UR5, PT ;  /* 0x000000050a007c0c */ /* 0x000fe4000bf06270 */
[----:B------:R-:W-:Y:S01]  /*02f0*/  VIMNMX R10, PT, PT, R3, R4, !PT ;  /* 0x00000004030a7248 */ /* 0x000fe20007fe0100 */
[----:B-1----:R-:W-:-:S03]  /*0300*/  IMAD.MOV R9, RZ, RZ, -R11 ;  /* 0x000000ffff097224 */ /* 0x002fc600078e0a0b */
[----:B------:R-:W-:Y:S01]  /*0310*/  ISETP.GE.OR P0, PT, R10, UR11, !P0 ;  /* 0x0000000b0a007c0c */ /* 0x000fe2000c706670 */
[----:B------:R-:W-:Y:S02]  /*0320*/  HFMA2 R10, -RZ, RZ, 0, 0 ;  /* 0x00000000ff0a7431 */ /* 0x000fe400000001ff */
[----:B------:R-:W-:-:S04]  /*0330*/  IMAD R9, R9, R2, RZ ;  /* 0x0000000209097224 */ /* 0x000fc800078e02ff */
[----:B------:R-:W-:Y:S01]  /*0340*/  IMAD.HI.U32 R9, R11, R9, R10 ;  /* 0x000000090b097227 */ /* 0x000fe200078e000a */
[----:B---3--:R-:W-:-:S03]  /*0350*/  I2FP.F32.S32 R10, UR14 ;  /* 0x0000000e000a7c45 */ /* 0x008fc60008201400 */
[----:B------:R-:W-:Y:S02]  /*0360*/  IMAD.MOV.U32 R11, RZ, RZ, R13 ;  /* 0x000000ffff0b7224 */ /* 0x000fe400078e000d */
[----:B----4-:R-:W-:-:S07]  /*0370*/  VIADD R13, R3, -UR5 ;  /* 0x80000005030d7c36 */ /* 0x010fce0008000000 */
.L_x_2:
[----:B-12---:R-:W-:Y:S02]  /*0380*/  SHF.R.S32.HI R16, RZ, 0x1f, R11 ;  /* 0x0000001fff107819 */ /* 0x006fe4000001140b */
[----:B------:R-:W-:Y:S02]  /*0390*/  IABS R22, R6 ;  /* 0x0000000600167213 */ /* 0x000fe40000000000 */
[----:B------:R-:W-:Y:S02]  /*03a0*/  LEA.HI R16, R16, R11, RZ, 0x8 ;  /* 0x0000000b10107211 */ /* 0x000fe400078f40ff */
[----:B0-----:R-:W1:Y:S01]  /*03b0*/  I2F.RP R21, R22 ;  /* 0x0000001600157306 */ /* 0x001e620000209400 */
[----:B------:R-:W-:Y:S02]  /*03c0*/  IABS R24, R5 ;  /* 0x0000000500187213 */ /* 0x000fe40000000000 */
[----:B------:R-:W-:Y:S02]  /*03d0*/  SHF.R.S32.HI R20, RZ, 0x8, R16 ;  /* 0x00000008ff147819 */ /* 0x000fe40000011410 */
[----:B------:R-:W-:-:S02]  /*03e0*/  MOV R27, RZ ;  /* 0x000000ff001b7202 */ /* 0x000fc40000000f00 */
[----:B------:R-:W-:-:S05]  /*03f0*/  IABS R16, R20 ;  /* 0x0000001400107213 */ /* 0x000fca0000000000 */
[----:B------:R-:W-:Y:S01]  /*0400*/  IMAD.HI.U32 R19, R9, R16, RZ ;  /* 0x0000001009137227 */ /* 0x000fe200078e00ff */
[----:B-1----:R-:W1:Y:S03]  /*0410*/  MUFU.RCP R21, R21 ;  /* 0x0000001500157308 */ /* 0x002e660000001000 */
[----:B------:R-:W-:-:S04]  /*0420*/  IMAD.MOV R17, RZ, RZ, -R19 ;  /* 0x000000ffff117224 */ /* 0x000fc800078e0a13 */
[----:B------:R-:W-:Y:S01]  /*0430*/  IMAD R17, R24, R17, R16 ;  /* 0x0000001118117224 */ /* 0x000fe200078e0210 */
[----:B------:R-:W-:-:S04]  /*0440*/  LOP3.LUT R16, R20, R5, RZ, 0x3c, !PT ;  /* 0x0000000514107212 */ /* 0x000fc800078e3cff */
[----:B------:R-:W-:Y:S02]  /*0450*/  ISETP.GT.U32.AND P2, PT, R2, R17, PT ;  /* 0x000000110200720c */ /* 0x000fe40003f44070 */
[----:B------:R-:W-:Y:S02]  /*0460*/  ISETP.GE.AND P3, PT, R16, RZ, PT ;  /* 0x000000ff1000720c */ /* 0x000fe40003f66270 */
[----:B0-----:R-:W-:Y:S02]  /*0470*/  IABS R16, R7 ;  /* 0x0000000700107213 */ /* 0x001fe40000000000 */
[----:B-1---5:R-:W-:-:S07]  /*0480*/  IADD3 R23, PT, PT, R21, 0xffffffe, RZ ;  /* 0x0ffffffe15177810 */ /* 0x022fce0007ffe0ff */
[----:B------:R-:W-:Y:S02]  /*0490*/  @!P2 IMAD.IADD R17, R17, 0x1, -R24 ;  /* 0x000000011111a824 */ /* 0x000fe400078e0a18 */
[----:B------:R-:W-:Y:S01]  /*04a0*/  @!P2 VIADD R19, R19, 0x1 ;  /* 0x000000011313a836 */ /* 0x000fe20000000000 */
[----:B------:R-:W-:Y:S02]  /*04b0*/  ISETP.NE.AND P2, PT, R5, RZ, PT ;  /* 0x000000ff0500720c */ /* 0x000fe40003f45270 */
[----:B------:R-:W-:Y:S02]  /*04c0*/  ISETP.GE.U32.AND P1, PT, R17, R2, PT ;  /* 0x000000021100720c */ /* 0x000fe40003f26070 */
[----:B------:R-:W0:Y:S11]  /*04d0*/  F2I.FTZ.U32.TRUNC.NTZ R17, R23 ;  /* 0x0000001700117305 */ /* 0x000e36000021f000 */
[----:B------:R-:W-:Y:S01]  /*04e0*/  @P1 VIADD R19, R19, 0x1 ;  /* 0x0000000113131836 */ /* 0x000fe20000000000 */
[----:B0-----:R-:W-:-:S03]  /*04f0*/  IADD3 R21, PT, PT, RZ, -R17, RZ ;  /* 0x80000011ff157210 */ /* 0x001fc60007ffe0ff */
[----:B------:R-:W-:Y:S01]  /*0500*/  @!P3 IMAD.MOV R19, RZ, RZ, -R19 ;  /* 0x000000ffff13b224 */ /* 0x000fe200078e0a13 */
[----:B------:R-:W-:Y:S01]  /*0510*/  @!P2 LOP3.LUT R19, RZ, R5, RZ, 0x33, !PT ;  /* 0x00000005ff13a212 */ /* 0x000fe200078e33ff */
[----:B------:R-:W-:-:S03]  /*0520*/  IMAD R23, R21, R22, RZ ;  /* 0x0000001615177224 */ /* 0x000fc600078e02ff */
[----:B------:R-:W-:Y:S01]  /*0530*/  IABS R25, R19 ;  /* 0x0000001300197213 */ /* 0x000fe20000000000 */
[----:B------:R-:W-:Y:S01]  /*0540*/  IMAD.MOV.U32 R21, RZ, RZ, R16 ;  /* 0x000000ffff157224 */ /* 0x000fe200078e0010 */
[----:B------:R-:W-:-:S03]  /*0550*/  MOV R16, RZ ;  /* 0x000000ff00107202 */ /* 0x000fc60000000f00 */
[----:B------:R-:W0:Y:S02]  /*0560*/  I2F.RP R24, R21 ;  /* 0x0000001500187306 */ /* 0x000e240000209400 */
[----:B------:R-:W-:-:S04]  /*0570*/  IMAD.HI.U32 R16, R17, R23, R16 ;  /* 0x0000001711107227 */ /* 0x000fc800078e0010 */
[----:B------:R-:W-:Y:S01]  /*0580*/  IMAD.MOV.U32 R23, RZ, RZ, R25 ;  /* 0x000000ffff177224 */ /* 0x000fe200078e0019 */
[----:B------:R-:W-:-:S03]  /*0590*/  IABS R25, R8 ;  /* 0x0000000800197213 */ /* 0x000fc60000000000 */
[----:B------:R-:W-:-:S04]  /*05a0*/  IMAD.HI.U32 R16, R16, R23, RZ ;  /* 0x0000001710107227 */ /* 0x000fc800078e00ff */
[----:B------:R-:W-:Y:S01]  /*05b0*/  IMAD.MOV R17, RZ, RZ, -R16 ;  /* 0x000000ffff117224 */ /* 0x000fe200078e0a10 */
[----:B0-----:R-:W0:Y:S03]  /*05c0*/  MUFU.RCP R24, R24 ;  /* 0x0000001800187308 */ /* 0x001e260000001000 */
[----:B------:R-:W-:-:S05]  /*05d0*/  IMAD R23, R22, R17, R23 ;  /* 0x0000001116177224 */ /* 0x000fca00078e0217 */
[----:B------:R-:W-:Y:S02]  /*05e0*/  ISETP.GT.U32.AND P2, PT, R22, R23, PT ;  /* 0x000000171600720c */ /* 0x000fe40003f44070 */
[----:B0-----:R-:W-:-:S11]  /*05f0*/  IADD3 R17, PT, PT, R24, 0xffffffe, RZ ;  /* 0x0ffffffe18117810 */ /* 0x001fd60007ffe0ff */
[----:B------:R-:W-:Y:S01]  /*0600*/  @!P2 IMAD.IADD R23, R23, 0x1, -R22 ;  /* 0x000000011717a824 */ /* 0x000fe200078e0a16 */
[----:B------:R-:W0:Y:S01]  /*0610*/  F2I.FTZ.U32.TRUNC.NTZ R17, R17 ;  /* 0x0000001100117305 */ /* 0x000e22000021f000 */
[----:B------:R-:W-:Y:S01]  /*0620*/  @!P2 VIADD R16, R16, 0x1 ;  /* 0x000000011010a836 */ /* 0x000fe20000000000 */
[----:B------:R-:W-:Y:S02]  /*0630*/  ISETP.NE.AND P2, PT, R6, RZ, PT ;  /* 0x000000ff0600720c */ /* 0x000fe40003f45270 */
[----:B------:R-:W-:Y:S02]  /*0640*/  ISETP.GE.U32.AND P1, PT, R23, R22, PT ;  /* 0x000000161700720c */ /* 0x000fe40003f26070 */
[----:B------:R-:W-:-:S04]  /*0650*/  LOP3.LUT R22, R19, R6, RZ, 0x3c, !PT ;  /* 0x0000000613167212 */ /* 0x000fc800078e3cff */
[----:B------:R-:W-:Y:S01]  /*0660*/  ISETP.GE.AND P3, PT, R22, RZ, PT ;  /* 0x000000ff1600720c */ /* 0x000fe20003f66270 */
[----:B0-----:R-:W-:-:S06]  /*0670*/  IMAD.MOV R23, RZ, RZ, -R17 ;  /* 0x000000ffff177224 */ /* 0x001fcc00078e0a11 */
[----:B------:R-:W-:-:S05]  /*0680*/  @P1 IADD3 R16, PT, PT, R16, 0x1, RZ ;  /* 0x0000000110101810 */ /* 0x000fca0007ffe0ff */
[----:B------:R-:W-:Y:S01]  /*0690*/  IMAD.MOV.U32 R22, RZ, RZ, R16 ;  /* 0x000000ffff167224 */ /* 0x000fe200078e0010 */
[----:B------:R-:W-:-:S03]  /*06a0*/  MOV R16, R23 ;  /* 0x0000001700107202 */ /* 0x000fc60000000f00 */
[----:B------:R-:W-:Y:S01]  /*06b0*/  @!P3 IMAD.MOV R22, RZ, RZ, -R22 ;  /* 0x000000ffff16b224 */ /* 0x000fe200078e0a16 */
[----:B------:R-:W-:Y:S01]  /*06c0*/  @!P2 LOP3.LUT R22, RZ, R6, RZ, 0x33, !PT ;  /* 0x00000006ff16a212 */ /* 0x000fe200078e33ff */
[----:B------:R-:W-:Y:S02]  /*06d0*/  IMAD R23, R16, R21, RZ ;  /* 0x0000001510177224 */ /* 0x000fe400078e02ff */
[----:B------:R-:W-:Y:S01]  /*06e0*/  IMAD.MOV.U32 R16, RZ, RZ, RZ ;  /* 0x000000ffff107224 */ /* 0x000fe200078e00ff */
[----:B------:R-:W-:-:S03]  /*06f0*/  IABS R24, R22 ;  /* 0x0000001600187213 */ /* 0x000fc60000000000 */
[----:B------:R-:W-:Y:S01]  /*0700*/  IMAD.HI.U32 R16, R17, R23, R16 ;  /* 0x0000001711107227 */ /* 0x000fe200078e0010 */
[----:B------:R-:W-:-:S04]  /*0710*/  MOV R23, R25 ;  /* 0x0000001900177202 */ /* 0x000fc80000000f00 */
[----:B------:R-:W0:Y:S01]  /*0720*/  I2F.RP R25, R23 ;  /* 0x0000001700197306 */ /* 0x000e220000209400 */
[----:B------:R-:W-:-:S04]  /*0730*/  IMAD.HI.U32 R16, R16, R24, RZ ;  /* 0x0000001810107227 */ /* 0x000fc800078e00ff */
[----:B------:R-:W-:-:S04]  /*0740*/  IMAD.MOV R17, RZ, RZ, -R16 ;  /* 0x000000ffff117224 */ /* 0x000fc800078e0a10 */
[----:B------:R-:W-:-:S05]  /*0750*/  IMAD R24, R21, R17, R24 ;  /* 0x0000001115187224 */ /* 0x000fca00078e0218 */
[----:B------:R-:W-:Y:S01]  /*0760*/  ISETP.GT.U32.AND P2, PT, R21, R24, PT ;  /* 0x000000181500720c */ /* 0x000fe20003f44070 */
[----:B0-----:R-:W0:-:S12]  /*0770*/  MUFU.RCP R25, R25 ;  /* 0x0000001900197308 */ /* 0x001e180000001000 */
[-C--:B------:R-:W-:Y:S01]  /*0780*/  @!P2 IADD3 R24, PT, PT, R24, -R21.reuse, RZ ;  /* 0x800000151818a210 */ /* 0x080fe20007ffe0ff */
[----:B------:R-:W-:Y:S01]  /*0790*/  @!P2 VIADD R16, R16, 0x1 ;  /* 0x000000011010a836 */ /* 0x000fe20000000000 */
[----:B------:R-:W-:Y:S02]  /*07a0*/  ISETP.NE.AND P2, PT, R7, RZ, PT ;  /* 0x000000ff0700720c */ /* 0x000fe40003f45270 */
[----:B------:R-:W-:Y:S01]  /*07b0*/  ISETP.GE.U32.AND P1, PT, R24, R21, PT ;  /* 0x000000151800720c */ /* 0x000fe20003f26070 */
[----:B0-----:R-:W-:Y:S01]  /*07c0*/  VIADD R17, R25, 0xffffffe ;  /* 0x0ffffffe19117836 */ /* 0x001fe20000000000 */
[----:B------:R-:W-:-:S04]  /*07d0*/  LOP3.LUT R21, R22, R7, RZ, 0x3c, !PT ;  /* 0x0000000716157212 */ /* 0x000fc800078e3cff */
[----:B------:R-:W-:Y:S01]  /*07e0*/  ISETP.GE.AND P3, PT, R21, RZ, PT ;  /* 0x000000ff1500720c */ /* 0x000fe20003f66270 */
[----:B------:R-:W0:Y:S06]  /*07f0*/  F2I.FTZ.U32.TRUNC.NTZ R17, R17 ;  /* 0x0000001100117305 */ /* 0x000e2c000021f000 */
[----:B------:R-:W-:-:S04]  /*0800*/  @P1 VIADD R16, R16, 0x1 ;  /* 0x0000000110101836 */ /* 0x000fc80000000000 */
[----:B------:R-:W-:Y:S01]  /*0810*/  IMAD.MOV.U32 R21, RZ, RZ, R16 ;  /* 0x000000ffff157224 */ /* 0x000fe200078e0010 */
[----:B0-----:R-:W-:-:S04]  /*0820*/  IADD3 R24, PT, PT, RZ, -R17, RZ ;  /* 0x80000011ff187210 */ /* 0x001fc80007ffe0ff */
[----:B------:R-:W-:Y:S02]  /*0830*/  @!P3 IADD3 R21, PT, PT, -R21, RZ, RZ ;  /* 0x000000ff1515b210 */ /* 0x000fe40007ffe1ff */
[----:B------:R-:W-:Y:S01]  /*0840*/  @!P2 LOP3.LUT R21, RZ, R7, RZ, 0x33, !PT ;  /* 0x00000007ff15a212 */ /* 0x000fe200078e33ff */
[----:B------:R-:W-:Y:S01]  /*0850*/  IMAD.MOV.U32 R16, RZ, RZ, R24 ;  /* 0x000000ffff107224 */ /* 0x000fe200078e0018 */
[----:B------:R-:W-:Y:S02]  /*0860*/  IADD3 R24, PT, PT, -R22, RZ, RZ ;  /* 0x000000ff16187210 */ /* 0x000fe40007ffe1ff */
[----:B------:R-:W-:Y:S01]  /*0870*/  ISETP.GE.AND P4, PT, R21, RZ, PT ;  /* 0x000000ff1500720c */ /* 0x000fe20003f86270 */
[----:B------:R-:W-:Y:S01]  /*0880*/  IMAD R25, R16, R23, RZ ;  /* 0x0000001710197224 */ /* 0x000fe200078e02ff */
[----:B------:R-:W-:Y:S01]  /*0890*/  ISETP.NE.AND P3, PT, R8, RZ, PT ;  /* 0x000000ff0800720c */ /* 0x000fe20003f65270 */
[----:B------:R-:W-:-:S04]  /*08a0*/  IMAD.MOV.U32 R16, RZ, RZ, RZ ;  /* 0x000000ffff107224 */ /* 0x000fc800078e00ff */
[----:B------:R-:W-:Y:S01]  /*08b0*/  IMAD.HI.U32 R16, R17, R25, R16 ;  /* 0x0000001911107227 */ /* 0x000fe200078e0010 */
[----:B------:R-:W-:Y:S02]  /*08c0*/  IABS R17, R21 ;  /* 0x0000001500117213 */ /* 0x000fe40000000000 */
[----:B------:R-:W-:-:S03]  /*08d0*/  IADD3 R21, PT, PT, -R21, RZ, RZ ;  /* 0x000000ff15157210 */ /* 0x000fc60007ffe1ff */
[----:B------:R-:W-:-:S04]  /*08e0*/  IMAD.HI.U32 R16, R16, R17, RZ ;  /* 0x0000001110107227 */ /* 0x000fc800078e00ff */
[----:B------:R-:W-:Y:S02]  /*08f0*/  IMAD.MOV R16, RZ, RZ, -R16 ;  /* 0x000000ffff107224 */ /* 0x000fe400078e0a10 */
[----:B------:R-:W-:Y:S02]  /*0900*/  IMAD R21, R7, R21, R22 ;  /* 0x0000001507157224 */ /* 0x000fe400078e0216 */
[C---:B------:R-:W-:Y:S02]  /*0910*/  IMAD R16, R23.reuse, R16, R17 ;  /* 0x0000001017107224 */ /* 0x040fe400078e0211 */
[--C-:B------:R-:W-:Y:S02]  /*0920*/  IMAD.MOV R17, RZ, RZ, -R19.reuse ;  /* 0x000000ffff117224 */ /* 0x100fe400078e0a13 */
[----:B------:R-:W-:Y:S01]  /*0930*/  IMAD R19, R6, R24, R19 ;  /* 0x0000001806137224 */ /* 0x000fe200078e0213 */
[----:B------:R-:W-:Y:S01]  /*0940*/  ISETP.GT.U32.AND P1, PT, R23, R16, PT ;  /* 0x000000101700720c */ /* 0x000fe20003f24070 */
[----:B------:R-:W-:-:S02]  /*0950*/  IMAD R24, R5, R17, R20 ;  /* 0x0000001105187224 */ /* 0x000fc400078e0214 */
[----:B------:R-:W-:Y:S02]  /*0960*/  IMAD R20, R19, UR6, R18 ;  /* 0x0000000613147c24 */ /* 0x000fe4000f8e0212 */
[----:B------:R-:W-:-:S05]  /*0970*/  IMAD R19, R24, UR6, R13 ;  /* 0x0000000618137c24 */ /* 0x000fca000f8e020d */
[----:B------:R-:W-:-:S03]  /*0980*/  LOP3.LUT R17, R20, R19, RZ, 0xfc, !PT ;  /* 0x0000001314117212 */ /* 0x000fc600078efcff */
[----:B------:R-:W-:Y:S01]  /*0990*/  @!P1 IMAD.IADD R16, R16, 0x1, -R23 ;  /* 0x0000000110109824 */ /* 0x000fe200078e0a17 */
[----:B------:R-:W-:-:S04]  /*09a0*/  ISETP.GE.AND P1, PT, R20, UR16, PT ;  /* 0x0000001014007c0c */ /* 0x000fc8000bf26270 */
[----:B------:R-:W-:Y:S02]  /*09b0*/  ISETP.GT.U32.AND P2, PT, R23, R16, PT ;  /* 0x000000101700720c */ /* 0x000fe40003f44070 */
[----:B------:R-:W-:-:S04]  /*09c0*/  ISETP.GE.OR P1, PT, R19, UR17, P1 ;  /* 0x0000001113007c0c */ /* 0x000fc80008f26670 */
[----:B------:R-:W-:-:S07]  /*09d0*/  ISETP.LT.OR P1, PT, R17, RZ, P1 ;  /* 0x000000ff1100720c */ /* 0x000fce0000f21670 */
[----:B------:R-:W-:-:S05]  /*09e0*/  @!P2 IADD3 R16, PT, PT, R16, -R23, RZ ;  /* 0x800000171010a210 */ /* 0x000fca0007ffe0ff */
[----:B------:R-:W-:Y:S02]  /*09f0*/  IMAD.MOV.U32 R24, RZ, RZ, R16 ;  /* 0x000000ffff187224 */ /* 0x000fe400078e0010 */
[----:B------:R-:W0:Y:S02]  /*0a00*/  @!P1 LDC.64 R16, c[0x0][0x380] ;  /* 0x0000e000ff109b82 */ /* 0x000e240000000a00 */
[----:B------:R-:W-:Y:S01]  /*0a10*/  @!P4 IMAD.MOV R24, RZ, RZ, -R24 ;  /* 0x000000ffff18c224 */ /* 0x000fe200078e0a18 */
[----:B------:R-:W-:-:S05]  /*0a20*/  @!P3 LOP3.LUT R24, RZ, R8, RZ, 0x33, !PT ;  /* 0x00000008ff18b212 */ /* 0x000fca00078e33ff */
[----:B------:R-:W-:-:S04]  /*0a30*/  IMAD R21, R24, R7, R21 ;  /* 0x0000000718157224 */ /* 0x000fc800078e0215 */
[----:B------:R-:W-:-:S04]  /*0a40*/  IMAD R20, R21, UR16, R20 ;  /* 0x0000001015147c24 */ /* 0x000fc8000f8e0214 */
[----:B------:R-:W-:-:S04]  /*0a50*/  IMAD R19, R20, UR17, R19 ;  /* 0x0000001114137c24 */ /* 0x000fc8000f8e0213 */
[----:B0-----:R-:W-:-:S05]  /*0a60*/  @!P1 IMAD.WIDE R16, R19, 0x4, R16 ;  /* 0x0000000413109825 */ /* 0x001fca00078e0210 */
[----:B------:R-:W2:Y:S01]  /*0a70*/  @!P1 LDG.E R27, desc[UR12][R16.64] ;  /* 0x0000000c101b9981 */ /* 0x000ea2000c1e1900 */
[----:B------:R-:W-:Y:S01]  /*0a80*/  PLOP3.LUT P1, PT, P0, P1, PT, 0xf8, 0x8f ;  /* 0x00000000008f781c */ /* 0x000fe20000723f70 */
[----:B------:R-:W-:-:S04]  /*0a90*/  IMAD.SHL.U32 R21, R19, 0x2, RZ ;  /* 0x0000000213157824 */ /* 0x000fc800078e00ff */
[----:B------:R-:W-:Y:S01]  /*0aa0*/  IMAD.WIDE R20, R21, 0x4, R14 ;  /* 0x0000000415147825 */ /* 0x000fe200078e020e */
[----:B------:R-:W-:Y:S05]  /*0ab0*/  WARPSYNC.ALL ;  /* 0x0000000000007948 */ /* 0x000fea0003800000 */
[----:B------:R0:W5:Y:S01]  /*0ac0*/  LDG.E R23, desc[UR12][R20.64] ;  /* 0x0000000c14177981 */ /* 0x000162000c1e1900 */
[----:B------:R-:W-:Y:S03]  /*0ad0*/  BSSY.RECONVERGENT B0, `(.L_x_0) ;  /* 0x0000022000007945 */ /* 0x000fe60003800200 */
[----:B------:R0:W5:Y:S04]  /*0ae0*/  LDG.E R25, desc[UR12][R20.64+0x4] ;  /* 0x0000040c14197981 */ /* 0x000168000c1e1900 */
[----:B--2---:R0:W-:Y:S01]  /*0af0*/  STS [R12], R27 ;  /* 0x0000001b0c007388 */ /* 0x0041e20000000800 */
[----:B------:R-:W-:Y:S06]  /*0b00*/  BAR.SYNC.DEFER_BLOCKING 0x0 ;  /* 0x0000000000007b1d */ /* 0x000fec0000010000 */
[----:B------:R-:W-:Y:S05]  /*0b10*/  @P1 BRA `(.L_x_1) ;  /* 0x0000000000741947 */ /* 0x000fea0003800000 */
[----:B------:R-:W1:Y:S01]  /*0b20*/  S2UR UR7, SR_CgaCtaId ;  /* 0x00000000000779c3 */ /* 0x000e620000008800 */
[C---:B0----5:R-:W-:Y:S01]  /*0b30*/  FMUL R21, R10.reuse, R25 ;  /* 0x000000190a157220 */ /* 0x061fe20000400000 */
[----:B------:R-:W-:Y:S01]  /*0b40*/  FMUL R20, R10, R23 ;  /* 0x000000170a147220 */ /* 0x000fe20000400000 */
[----:B------:R-:W-:Y:S01]  /*0b50*/  UMOV UR5, 0x400 ;  /* 0x0000040000057882 */ /* 0x000fe20000000000 */
[----:B------:R-:W-:-:S03]  /*0b60*/  UISETP.NE.AND UP0, UPT, UR15, -0x1, UPT ;  /* 0xffffffff0f00788c */ /* 0x000fc6000bf05270 */
[----:B------:R-:W0:Y:S08]  /*0b70*/  F2I.TRUNC.NTZ R21, R21 ;  /* 0x0000001500157305 */ /* 0x000e30000020f100 */
[----:B------:R-:W2:Y:S01]  /*0b80*/  F2I.TRUNC.NTZ R20, R20 ;  /* 0x0000001400147305 */ /* 0x000ea2000020f100 */
[----:B0-----:R-:W-:Y:S01]  /*0b90*/  IMAD.IADD R17, R4, 0x1, R21 ;  /* 0x0000000104117824 */ /* 0x001fe200078e0215 */
[----:B-1----:R-:W-:Y:S01]  /*0ba0*/  ULEA UR5, UR7, UR5, 0x18 ;  /* 0x0000000507057291 */ /* 0x002fe2000f8ec0ff */
[----:B--2---:R-:W-:-:S04]  /*0bb0*/  IADD3 R16, PT, PT, R3, R20, RZ ;  /* 0x0000001403107210 */ /* 0x004fc80007ffe0ff */
[----:B------:R-:W-:-:S04]  /*0bc0*/  LEA R16, R17, R16, 0x4 ;  /* 0x0000001011107211 */ /* 0x000fc800078e20ff */
[----:B------:R-:W-:Y:S02]  /*0bd0*/  LEA R22, R16, UR5, 0x2 ;  /* 0x0000000510167c11 */ /* 0x000fe4000f8e10ff */
[----:B------:R-:W0:Y:S03]  /*0be0*/  LDC.64 R16, c[0x0][0x388] ;  /* 0x0000e200ff107b82 */ /* 0x000e260000000a00 */
[----:B------:R-:W1:Y:S01]  /*0bf0*/  LDS R23, [R22] ;  /* 0x0000000016177984 */ /* 0x000e620000000800 */
[----:B0-----:R-:W-:-:S05]  /*0c00*/  IMAD.WIDE R16, R19, 0x4, R16 ;  /* 0x0000000413107825 */ /* 0x001fca00078e0210 */
[----:B-1----:R1:W-:Y:S01]  /*0c10*/  STG.E desc[UR12][R16.64], R23 ;  /* 0x0000001710007986 */ /* 0x0023e2000c10190c */
[----:B------:R-:W-:Y:S05]  /*0c20*/  BRA.U UP0, `(.L_x_1) ;  /* 0x0000000100307547 */ /* 0x000fea000b800000 */
[----:B-1----:R-:W-:Y:S01]  /*0c30*/  IADD3 R16, PT, PT, R3, -R20, RZ ;  /* 0x8000001403107210 */ /* 0x002fe20007ffe0ff */
[----:B------:R-:W-:Y:S01]  /*0c40*/  IMAD.IADD R17, R4, 0x1, -R21 ;  /* 0x0000000104117824 */ /* 0x000fe200078e0a15 */
[----:B------:R-:W-:Y:S02]  /*0c50*/  IADD3 R22, PT, PT, -R21, UR4, RZ ;  /* 0x0000000415167c10 */ /* 0x000fe4000fffe1ff */
[----:B------:R-:W-:Y:S01]  /*0c60*/  IADD3 R21, PT, PT, -R20, UR4, RZ ;  /* 0x0000000414157c10 */ /* 0x000fe2000fffe1ff */
[----:B------:R-:W-:Y:S02]  /*0c70*/  IMAD R16, R17, 0x10, R16 ;  /* 0x0000001011107824 */ /* 0x000fe400078e0210 */
[----:B------:R-:W-:-:S03]  /*0c80*/  IMAD R22, R19, UR18, R22 ;  /* 0x0000001213167c24 */ /* 0x000fc6000f8e0216 */
[----:B------:R-:W-:Y:S01]  /*0c90*/  LEA R23, R16, UR5, 0x2 ;  /* 0x0000000510177c11 */ /* 0x000fe2000f8e10ff */
[----:B------:R-:W-:Y:S01]  /*0ca0*/  IMAD R21, R22, UR18, R21 ;  /* 0x0000001216157c24 */ /* 0x000fe2000f8e0215 */
[----:B------:R-:W0:Y:S04]  /*0cb0*/  LDC.64 R16, c[0x0][0x398] ;  /* 0x0000e600ff107b82 */ /* 0x000e280000000a00 */
[----:B------:R-:W1:Y:S01]  /*0cc0*/  LDS R23, [R23] ;  /* 0x0000000017177984 */ /* 0x000e620000000800 */
[----:B0-----:R-:W-:-:S05]  /*0cd0*/  IMAD.WIDE R16, R21, 0x4, R16 ;  /* 0x0000000415107825 */ /* 0x001fca00078e0210 */
[----:B-1----:R2:W-:Y:S02]  /*0ce0*/  STG.E desc[UR12][R16.64], R23 ;  /* 0x0000001710007986 */ /* 0x0025e4000c10190c */
.L_x_1:
[----:B------:R-:W-:Y:S05]  /*0cf0*/  BSYNC.RECONVERGENT B0 ;  /* 0x0000000000007941 */ /* 0x000fea0003800200 */
.L_x_0:
[----:B------:R-:W-:Y:S01]  /*0d00*/  IADD3 R11, PT, PT, R11, UR8, RZ ;  /* 0x000000080b0b7c10 */ /* 0x000fe2000fffe0ff */
[----:B------:R-:W-:Y:S03]  /*0d10*/  BAR.SYNC.DEFER_BLOCKING 0x0 ;  /* 0x0000000000007b1d */ /* 0x000fe60000010000 */
[----:B------:R-:W-:-:S13]  /*0d20*/  ISETP.GE.AND P1, PT, R11, R0, PT ;  /* 0x000000000b00720c */ /* 0x000fda0003f26270 */
[----:B------:R-:W-:Y:S05]  /*0d30*/  @!P1 BRA `(.L_x_2) ;  /* 0xfffffff400909947 */ /* 0x000fea000383ffff */
[----:B------:R-:W-:Y:S05]  /*0d40*/  EXIT ;  /* 0x000000000000794d */ /* 0x000fea0003800000 */
.L_x_3:
[----:B------:R-:W-:-:S00]  /*0d50*/  BRA `(.L_x_3) ;  /* 0xfffffffc00fc7947 */ /* 0x000fc0000383ffff */
[----:B------:R-:W-:-:S00]  /*0d60*/  NOP ;  /* 0x0000000000007918 */ /* 0x000fc00000000000 */
        /* <DEDUP_REMOVED lines=9> */
.L_x_20:


//--------------------- .text._Z64shiftnet_cuda_shift_generic_nchw_float32_kernel_tilein16x16_ctrlPfS_S_iiiiiiiii --------------------------
	.section	.text._Z64shiftnet_cuda_shift_generic_nchw_float32_kernel_tilein16x16_ctrlPfS_S_iiiiiiiii,"ax",@progbits
	.align	128
        .global         _Z64shiftnet_cuda_shift_generic_nchw_float32_kernel_tilein16x16_ctrlPfS_S_iiiiiiiii
        .type           _Z64shiftnet_cuda_shift_generic_nchw_float32_kernel_tilein16x16_ctrlPfS_S_iiiiiiiii,@function
        .size           _Z64shiftnet_cuda_shift_generic_nchw_float32_kernel_tilein16x16_ctrlPfS_S_iiiiiiiii,(.L_x_21 - _Z64shiftnet_cuda_shift_generic_nchw_float32_kernel_tilein16x16_ctrlPfS_S_iiiiiiiii)
        .other          _Z64shiftnet_cuda_shift_generic_nchw_float32_kernel_tilein16x16_ctrlPfS_S_iiiiiiiii,@"STO_CUDA_ENTRY STV_DEFAULT"
_Z64shiftnet_cuda_shift_generic_nchw_float32_kernel_tilein16x16_ctrlPfS_S_iiiiiiiii:
.text._Z64shiftnet_cuda_shift_generic_nchw_float32_kernel_tilein16x16_ctrlPfS_S_iiiiiiiii:
[----:B------:R-:W-:Y:S08]  /*0000*/  LDC R1, c[0x0][0x37c] ;  /* 0x0000df00ff017b82 */ /* 0x000ff00000000800 */
[----:B------:R-:W0:Y:S01]  /*0010*/  LDC.64 R2, c[0x0][0x398] ;  /* 0x0000e600ff027b82 */ /* 0x000e220000000a00 */
[----:B------:R-:W1:Y:S01]  /*0020*/  S2R R18, SR_TID.X ;  /* 0x0000000000127919 */ /* 0x000e620000002100 */
[----:B------:R-:W0:Y:S01]  /*0030*/  LDCU UR8, c[0x0][0x360] ;  /* 0x00006c00ff0877ac */ /* 0x000e220008000800 */
[----:B------:R-:W1:Y:S01]  /*0040*/  S2R R13, SR_CTAID.X ;  /* 0x00000000000d7919 */ /* 0x000e620000002500 */
[----:B------:R-:W2:Y:S01]  /*0050*/  LDCU.64 UR6, c[0x0][0x3a0] ;  /* 0x00007400ff0677ac */ /* 0x000ea20008000a00 */
[----:B------:R-:W3:Y:S01]  /*0060*/  LDCU.64 UR4, c[0x0][0x3b0] ;  /* 0x00007600ff0477ac */ /* 0x000ee20008000a00 */
[----:B0-----:R-:W-:-:S04]  /*0070*/  IMAD R0, R2, UR8, RZ ;  /* 0x0000000802007c24 */ /* 0x001fc8000f8e02ff */
[----:B------:R-:W-:Y:S01]  /*0080*/  IMAD R0, R0, R3, RZ ;  /* 0x0000000300007224 */ /* 0x000fe200078e02ff */
[----:B---3--:R-:W-:-:S03]  /*0090*/  ULEA.HI UR4, UR4, UR4, URZ, 0x1 ;  /* 0x0000000404047291 */ /* 0x008fc6000f8f08ff */
[----:B--2---:R-:W-:Y:S01]  /*00a0*/  IMAD R0, R0, UR6, RZ ;  /* 0x0000000600007c24 */ /* 0x004fe2000f8e02ff */
[----:B------:R-:W-:-:S03]  /*00b0*/  USHF.R.S32.HI UR4, URZ, 0x1, UR4 ;  /* 0x00000001ff047899 */ /* 0x000fc60008011404 */
[----:B------:R-:W-:Y:S01]  /*00c0*/  IMAD R0, R0, UR7, RZ ;  /* 0x0000000700007c24 */ /* 0x000fe2000f8e02ff */
[----:B------:R-:W-:Y:S01]  /*00d0*/  UIMAD UR4, UR4, UR5, URZ ;  /* 0x00000005040472a4 */ /* 0x000fe2000f8e02ff */
[----:B-1----:R-:W-:-:S05]  /*00e0*/  IMAD R13, R13, UR8, R18 ;  /* 0x000000080d0d7c24 */ /* 0x002fca000f8e0212 */
[----:B------:R-:W-:-:S13]  /*00f0*/  ISETP.GE.AND P0, PT, R13, R0, PT ;  /* 0x000000000d00720c */ /* 0x000fda0003f06270 */
[----:B------:R-:W-:Y:S05]  /*0100*/  @P0 EXIT ;  /* 0x000000000000094d */ /* 0x000fea0003800000 */
[----:B------:R-:W-:Y:S01]  /*0110*/  IABS R2, R3 ;  /* 0x0000000300027213 */ /* 0x000fe20000000000 */
[----:B------:R-:W0:Y:S01]  /*0120*/  S2UR UR7, SR_CgaCtaId ;  /* 0x00000000000779c3 */ /* 0x000e220000008800 */
[----:B------:R-:W-:Y:S01]  /*0130*/  LOP3.LUT R3, R18, 0xf, RZ, 0xc0, !PT ;  /* 0x0000000f12037812 */ /* 0x000fe200078ec0ff */
[----:B------:R-:W-:Y:S01]  /*0140*/  UIADD3 UR10, UPT, UPT, -UR4, 0x10, URZ ;  /* 0x00000010040a7890 */ /* 0x000fe2000fffe1ff */
[----:B------:R-:W1:Y:S01]  /*0150*/  I2F.RP R4, R2 ;  /* 0x0000000200047306 */ /* 0x000e620000209400 */
[----:B------:R-:W2:Y:S04]  /*0160*/  LDCU UR11, c[0x0][0x3b8] ;  /* 0x00007700ff0b77ac */ /* 0x000ea80008000800 */
[----:B------:R-:W3:Y:S01]  /*0170*/  LDC R5, c[0x0][0x39c] ;  /* 0x0000e700ff057b82 */ /* 0x000ee20000000800 */
[----:B------:R-:W4:Y:S01]  /*0180*/  LDCU UR9, c[0x0][0x370] ;  /* 0x00006e00ff0977ac */ /* 0x000f220008000800 */
[----:B------:R-:W-:Y:S01]  /*0190*/  UMOV UR6, 0x400 ;  /* 0x0000040000067882 */ /* 0x000fe20000000000 */
[----:B------:R-:W-:Y:S01]  /*01a0*/  UMOV UR5, 0xfffffffe ;  /* 0xfffffffe00057882 */ /* 0x000fe20000000000 */
[----:B------:R-:W2:Y:S04]  /*01b0*/  LDCU.64 UR12, c[0x0][0x358] ;  /* 0x00006b00ff0c77ac */ /* 0x000ea80008000a00 */
[----:B------:R-:W2:Y:S01]  /*01c0*/  LDC R6, c[0x0][0x398] ;  /* 0x0000e600ff067b82 */ /* 0x000ea20000000800 */
[----:B-1----:R-:W1:Y:S01]  /*01d0*/  MUFU.RCP R4, R4 ;  /* 0x0000000400047308 */ /* 0x002e620000001000 */
[----:B------:R-:W2:Y:S01]  /*01e0*/  LDCU.64 UR14, c[0x0][0x3a8] ;  /* 0x00007500ff0e77ac */ /* 0x000ea20008000a00 */
[----:B------:R-:W-:-:S05]  /*01f0*/  UIMAD UR5, UR4, UR5, 0x10 ;  /* 0x00000010040574a4 */ /* 0x000fca000f8e0205 */
[----:B------:R-:W3:Y:S01]  /*0200*/  LDC R7, c[0x0][0x3a4] ;  /* 0x0000e900ff077b82 */ /* 0x000ee20000000800 */
[----:B0-----:R-:W-:Y:S02]  /*0210*/  ULEA UR6, UR7, UR6, 0x18 ;  /* 0x0000000607067291 */ /* 0x001fe4000f8ec0ff */
[----:B----4-:R-:W-:-:S05]  /*0220*/  UIMAD UR7, UR8, UR9, URZ ;  /* 0x00000009080772a4 */ /* 0x010fca000f8e02ff */
[----:B------:R-:W0:Y:S01]  /*0230*/  LDC R8, c[0x0][0x3a0] ;  /* 0x0000e800ff087b82 */ /* 0x000e220000000800 */
[----:B-1----:R-:W-:Y:S01]  /*0240*/  VIADD R10, R4, 0xffffffe ;  /* 0x0ffffffe040a7836 */ /* 0x002fe20000000000 */
[----:B------:R-:W-:Y:S02]  /*0250*/  SHF.R.U32.HI R4, RZ, 0x4, R18 ;  /* 0x00000004ff047819 */ /* 0x000fe40000011612 */
[----:B------:R-:W-:Y:S01]  /*0260*/  LEA R18, R18, UR6, 0x2 ;  /* 0x0000000612127c11 */ /* 0x000fe2000f8e10ff */
[----:B------:R1:W4:Y:S03]  /*0270*/  F2I.FTZ.U32.TRUNC.NTZ R11, R10 ;  /* 0x0000000a000b7305 */ /* 0x000326000021f000 */
[----:B------:R-:W0:Y:S01]  /*0280*/  LDC.64 R14, c[0x0][0x390] ;  /* 0x0000e400ff0e7b82 */ /* 0x000e220000000a00 */
[----:B------:R-:W-:Y:S02]  /*0290*/  IADD3 R12, PT, PT, R4, -UR4, RZ ;  /* 0x80000004040c7c10 */ /* 0x000fe4000fffe0ff */
[----:B-1----:R-:W-:-:S04]  /*02a0*/  VIMNMX R10, PT, PT, R3, R4, PT ;  /* 0x00000004030a7248 */ /* 0x002fc80003fe0100 */
[----:B------:R-:W-:Y:S02]  /*02b0*/  ISETP.GE.AND P0, PT, R10, UR4, PT ;  /* 0x000000040a007c0c */ /* 0x000fe4000bf06270 */
[----:B------:R-:W-:Y:S01]  /*02c0*/  VIMNMX R10, PT, PT, R3, R4, !PT ;  /* 0x00000004030a7248 */ /* 0x000fe20007fe0100 */
[----:B----4-:R-:W-:-:S03]  /*02d0*/  IMAD.MOV R9, RZ, RZ, -R11 ;  /* 0x000000ffff097224 */ /* 0x010fc600078e0a0b */
[----:B------:R-:W-:Y:S01]  /*02e0*/  ISETP.GE.OR P0, PT, R10, UR10, !P0 ;  /* 0x0000000a0a007c0c */ /* 0x000fe2000c706670 */
[----:B------:R-:W-:Y:S02]  /*02f0*/  HFMA2 R10, -RZ, RZ, 0, 0 ;  /* 0x00000000ff0a7431 */ /* 0x000fe400000001ff */
[----:B------:R-:W-:-:S04]  /*0300*/  IMAD R9, R9, R2, RZ ;  /* 0x0000000209097224 */ /* 0x000fc800078e02ff */
[----:B------:R-:W-:-:S04]  /*0310*/  IMAD.HI.U32 R9, R11, R9, R10 ;  /* 0x000000090b097227 */ /* 0x000fc800078e000a */
[----:B------:R-:W-:Y:S01]  /*0320*/  IMAD.MOV.U32 R11, RZ, RZ, R13 ;  /* 0x000000ffff0b7224 */ /* 0x000fe200078e000d */
[----:B--2---:R-:W-:Y:S01]  /*0330*/  I2FP.F32.S32 R13, UR11 ;  /* 0x0000000b000d7c45 */ /* 0x004fe20008201400 */
[----:B------:R-:W-:-:S07]  /*0340*/  VIADD R10, R3, -UR4 ;  /* 0x80000004030a7c36 */ /* 0x000fce0008000000 */
.L_x_6:
[----:B-1----:R-:W-:Y:S02]  /*0350*/  SHF.R.S32.HI R16, RZ, 0x1f, R11 ;  /* 0x0000001fff107819 */ /* 0x002fe4000001140b */
[----:B-----5:R-:W-:Y:S02]  /*0360*/  IABS R22, R6 ;  /* 0x0000000600167213 */ /* 0x020fe40000000000 */
[----:B------:R-:W-:Y:S02]  /*0370*/  LEA.HI R16, R16, R11, RZ, 0x8 ;  /* 0x0000000b10107211 */ /* 0x000fe400078f40ff */
[----:B0-----:R-:W1:Y:S01]  /*0380*/  I2F.RP R21, R22 ;  /* 0x0000001600157306 */ /* 0x001e620000209400 */
[----:B---3--:R-:W-:Y:S02]  /*0390*/  IABS R24, R5 ;  /* 0x0000000500187213 */ /* 0x008fe40000000000 */
[----:B------:R-:W-:-:S04]  /*03a0*/  SHF.R.S32.HI R20, RZ, 0x8, R16 ;  /* 0x00000008ff147819 */ /* 0x000fc80000011410 */
        /* <DEDUP_REMOVED lines=8> */
[----:B------:R-:W-:Y:S02]  /*0430*/  IABS R16, R7 ;  /* 0x0000000700107213 */ /* 0x000fe40000000000 */
[----:B-1----:R-:W-:-:S07]  /*0440*/  IADD3 R23, PT, PT, R21, 0xffffffe, RZ ;  /* 0x0ffffffe15177810 */ /* 0x002fce0007ffe0ff */
[----:B------:R-:W-:Y:S02]  /*0450*/  @!P2 IMAD.IADD R17, R17, 0x1, -R24 ;  /* 0x000000011111a824 */ /* 0x000fe400078e0a18 */
[----:B------:R-:W-:Y:S01]  /*0460*/  @!P2 VIADD R19, R19, 0x1 ;  /* 0x000000011313a836 */ /* 0x000fe20000000000 */
[----:B------:R-:W-:Y:S02]  /*0470*/  ISETP.NE.AND P2, PT, R5, RZ, PT ;  /* 0x000000ff0500720c */ /* 0x000fe40003f45270 */
[----:B------:R-:W-:Y:S02]  /*0480*/  ISETP.GE.U32.AND P1, PT, R17, R2, PT ;  /* 0x000000021100720c */ /* 0x000fe40003f26070 */
[----:B------:R-:W1:Y:S11]  /*0490*/  F2I.FTZ.U32.TRUNC.NTZ R17, R23 ;  /* 0x0000001700117305 */ /* 0x000e76000021f000 */
[----:B------:R-:W-:Y:S01]  /*04a0*/  @P1 VIADD R19, R19, 0x1 ;  /* 0x0000000113131836 */ /* 0x000fe20000000000 */
[----:B-1----:R-:W-:-:S03]  /*04b0*/  IADD3 R21, PT, PT, RZ, -R17, RZ ;  /* 0x80000011ff157210 */ /* 0x002fc60007ffe0ff */
[----:B------:R-:W-:Y:S01]  /*04c0*/  @!P3 IMAD.MOV R19, RZ, RZ, -R19 ;  /* 0x000000ffff13b224 */ /* 0x000fe200078e0a13 */
[----:B------:R-:W-:Y:S01]  /*04d0*/  @!P2 LOP3.LUT R19, RZ, R5, RZ, 0x33, !PT ;  /* 0x00000005ff13a212 */ /* 0x000fe200078e33ff */
[----:B------:R-:W-:-:S03]  /*04e0*/  IMAD R23, R21, R22, RZ ;  /* 0x0000001615177224 */ /* 0x000fc600078e02ff */
[----:B------:R-:W-:Y:S01]  /*04f0*/  IABS R25, R19 ;  /* 0x0000001300197213 */ /* 0x000fe20000000000 */
[----:B------:R-:W-:Y:S01]  /*0500*/  IMAD.MOV.U32 R21, RZ, RZ, R16 ;  /* 0x000000ffff157224 */ /* 0x000fe200078e0010 */
[----:B------:R-:W-:-:S03]  /*0510*/  MOV R16, RZ ;  /* 0x000000ff00107202 */ /* 0x000fc60000000f00 */
[----:B------:R-:W1:Y:S02]  /*0520*/  I2F.RP R24, R21 ;  /* 0x0000001500187306 */ /* 0x000e640000209400 */
[----:B------:R-:W-:-:S04]  /*0530*/  IMAD.HI.U32 R16, R17, R23, R16 ;  /* 0x0000001711107227 */ /* 0x000fc800078e0010 */
[----:B------:R-:W-:Y:S01]  /*0540*/  IMAD.MOV.U32 R23, RZ, RZ, R25 ;  /* 0x000000ffff177224 */ /* 0x000fe200078e0019 */
[----:B0-----:R-:W-:-:S03]  /*0550*/  IABS R25, R8 ;  /* 0x0000000800197213 */ /* 0x001fc60000000000 */
[----:B------:R-:W-:-:S04]  /*0560*/  IMAD.HI.U32 R16, R16, R23, RZ ;  /* 0x0000001710107227 */ /* 0x000fc800078e00ff */
[----:B------:R-:W-:Y:S01]  /*0570*/  IMAD.MOV R17, RZ, RZ, -R16 ;  /* 0x000000ffff117224 */ /* 0x000fe200078e0a10 */
[----:B-1----:R-:W0:Y:S03]  /*0580*/  MUFU.RCP R24, R24 ;  /* 0x0000001800187308 */ /* 0x002e260000001000 */
        /* <DEDUP_REMOVED lines=47> */
[----:B------:R-:W-:-:S03]  /*0880*/  IABS R17, R21 ;  /* 0x0000001500117213 */ /* 0x000fc60000000000 */
[----:B------:R-:W-:Y:S02]  /*0890*/  IMAD.MOV R21, RZ, RZ, -R21 ;  /* 0x000000ffff157224 */ /* 0x000fe400078e0a15 */
        /* <DEDUP_REMOVED lines=16> */
[----:B------:R-:W-:Y:S01]  /*09a0*/  @!P2 IADD3 R16, PT, PT, R16, -R23, RZ ;  /* 0x800000171010a210 */ /* 0x000fe20007ffe0ff */
[----:B------:R-:W-:-:S04]  /*09b0*/  IMAD.MOV.U32 R23, RZ, RZ, RZ ;  /* 0x000000ffff177224 */ /* 0x000fc800078e00ff */
[----:B------:R-:W-:Y:S02]  /*09c0*/  IMAD.MOV.U32 R24, RZ, RZ, R16 ;  /* 0x000000ffff187224 */ /* 0x000fe400078e0010 */
[----:B------:R-:W0:Y:S03]  /*09d0*/  @!P1 LDC.64 R16, c[0x0][0x380] ;  /* 0x0000e000ff109b82 */ /* 0x000e260000000a00 */
[----:B------:R-:W-:Y:S02]  /*09e0*/  @!P4 IADD3 R24, PT, PT, -R24, RZ, RZ ;  /* 0x000000ff1818c210 */ /* 0x000fe40007ffe1ff */
[----:B------:R-:W-:-:S05]  /*09f0*/  @!P3 LOP3.LUT R24, RZ, R8, RZ, 0x33, !PT ;  /* 0x00000008ff18b212 */ /* 0x000fca00078e33ff */
[----:B------:R-:W-:-:S04]  /*0a00*/  IMAD R21, R24, R7, R21 ;  /* 0x0000000718157224 */ /* 0x000fc800078e0215 */
[----:B------:R-:W-:-:S04]  /*0a10*/  IMAD R20, R21, UR14, R20 ;  /* 0x0000000e15147c24 */ /* 0x000fc8000f8e0214 */
[----:B------:R-:W-:-:S04]  /*0a20*/  IMAD R19, R20, UR15, R19 ;  /* 0x0000000f14137c24 */ /* 0x000fc8000f8e0213 */
[----:B0-----:R-:W-:-:S05]  /*0a30*/  @!P1 IMAD.WIDE R16, R19, 0x4, R16 ;  /* 0x0000000413109825 */ /* 0x001fca00078e0210 */
[----:B------:R-:W2:Y:S01]  /*0a40*/  @!P1 LDG.E R23, desc[UR12][R16.64] ;  /* 0x0000000c10179981 */ /* 0x000ea2000c1e1900 */
[----:B------:R-:W-:Y:S02]  /*0a50*/  PLOP3.LUT P1, PT, P0, P1, PT, 0xf8, 0x8f ;  /* 0x00000000008f781c */ /* 0x000fe40000723f70 */
[----:B------:R-:W-:-:S05]  /*0a60*/  SHF.L.U32 R21, R19, 0x1, RZ ;  /* 0x0000000113157819 */ /* 0x000fca00000006ff */
        /* <DEDUP_REMOVED lines=8> */
[C---:B-----5:R-:W-:Y:S01]  /*0af0*/  FMUL R24, R13.reuse, R24 ;  /* 0x000000180d187220 */ /* 0x060fe20000400000 */
[----:B------:R-:W-:-:S03]  /*0b00*/  FMUL R22, R13, R22 ;  /* 0x000000160d167220 */ /* 0x000fc60000400000 */
[----:B------:R-:W1:Y:S08]  /*0b10*/  F2I.TRUNC.NTZ R17, R24 ;  /* 0x0000001800117305 */ /* 0x000e70000020f100 */
[----:B------:R-:W2:Y:S01]  /*0b20*/  F2I.TRUNC.NTZ R16, R22 ;  /* 0x0000001600107305 */ /* 0x000ea2000020f100 */
[----:B-1----:R-:W-:Y:S01]  /*0b30*/  IADD3 R17, PT, PT, R4, R17, RZ ;  /* 0x0000001104117210 */ /* 0x002fe20007ffe0ff */
[----:B--2---:R-:W-:-:S04]  /*0b40*/  IMAD.IADD R16, R3, 0x1, R16 ;  /* 0x0000000103107824 */ /* 0x004fc800078e0210 */
[----:B------:R-:W-:-:S05]  /*0b50*/  IMAD R16, R17, 0x10, R16 ;  /* 0x0000001011107824 */ /* 0x000fca00078e0210 */
[----:B0-----:R-:W-:Y:S02]  /*0b60*/  LEA R20, R16, UR6, 0x2 ;  /* 0x0000000610147c11 */ /* 0x001fe4000f8e10ff */
[----:B------:R-:W0:Y:S03]  /*0b70*/  LDC.64 R16, c[0x0][0x388] ;  /* 0x0000e200ff107b82 */ /* 0x000e260000000a00 */
[----:B------:R-:W1:Y:S01]  /*0b80*/  LDS R21, [R20] ;  /* 0x0000000014157984 */ /* 0x000e620000000800 */
[----:B0-----:R-:W-:-:S05]  /*0b90*/  IMAD.WIDE R16, R19, 0x4, R16 ;  /* 0x0000000413107825 */ /* 0x001fca00078e0210 */
[----:B-1----:R1:W-:Y:S02]  /*0ba0*/  STG.E desc[UR12][R16.64], R21 ;  /* 0x0000001510007986 */ /* 0x0023e4000c10190c */
.L_x_5:
[----:B------:R-:W-:Y:S05]  /*0bb0*/  BSYNC.RECONVERGENT B0 ;  /* 0x0000000000007941 */ /* 0x000fea0003800200 */
.L_x_4:
[----:B------:R-:W-:Y:S01]  /*0bc0*/  IADD3 R11, PT, PT, R11, UR7, RZ ;  /* 0x000000070b0b7c10 */ /* 0x000fe2000fffe0ff */
[----:B------:R-:W-:Y:S03]  /*0bd0*/  BAR.SYNC.DEFER_BLOCKING 0x0 ;  /* 0x0000000000007b1d */ /* 0x000fe60000010000 */
[----:B------:R-:W-:-:S13]  /*0be0*/  ISETP.GE.AND P1, PT, R11, R0, PT ;  /* 0x000000000b00720c */ /* 0x000fda0003f26270 */
[----:B------:R-:W-:Y:S05]  /*0bf0*/  @!P1 BRA `(.L_x_6) ;  /* 0xfffffff400d49947 */ /* 0x000fea000383ffff */
[----:B------:R-:W-:Y:S05]  /*0c00*/  EXIT ;  /* 0x000000000000794d */ /* 0x000fea0003800000 */
.L_x_7:
        /* <DEDUP_REMOVED lines=15> */
.L_x_21:


//--------------------- .text._Z64shiftnet_cuda_moduloshiftgeneric_nchw_float32_kernel_tilein16x16PfS_iiiiiiiii --------------------------
	.section	.text._Z64shiftnet_cuda_moduloshiftgeneric_nchw_float32_kernel_tilein16x16PfS_iiiiiiiii,"ax",@progbits
	.align	128
        .global         _Z64shiftnet_cuda_moduloshiftgeneric_nchw_float32_kernel_tilein16x16PfS_iiiiiiiii
        .type           _Z64shiftnet_cuda_moduloshiftgeneric_nchw_float32_kernel_tilein16x16PfS_iiiiiiiii,@function
        .size           _Z64shiftnet_cuda_moduloshiftgeneric_nchw_float32_kernel_tilein16x16PfS_iiiiiiiii,(.L_x_22 - _Z64shiftnet_cuda_moduloshiftgeneric_nchw_float32_kernel_tilein16x16PfS_iiiiiiiii)
        .other          _Z64shiftnet_cuda_moduloshiftgeneric_nchw_float32_kernel_tilein16x16PfS_iiiiiiiii,@"STO_CUDA_ENTRY STV_DEFAULT"
_Z64shiftnet_cuda_moduloshiftgeneric_nchw_float32_kernel_tilein16x16PfS_iiiiiiiii:
.text._Z64shiftnet_cuda_moduloshiftgeneric_nchw_float32_kernel_tilein16x16PfS_iiiiiiiii:
[----:B------:R-:W-:Y:S08]  /*0000*/  LDC R1, c[0x0][0x37c] ;  /* 0x0000df00ff017b82 */ /* 0x000ff00000000800 */
[----:B------:R-:W0:Y:S01]  /*0010*/  LDC.64 R2, c[0x0][0x390] ;  /* 0x0000e400ff027b82 */ /* 0x000e220000000a00 */
[----:B------:R-:W1:Y:S01]  /*0020*/  S2R R12, SR_TID.X ;  /* 0x00000000000c7919 */ /* 0x000e620000002100 */
[----:B------:R-:W0:Y:S01]  /*0030*/  LDCU UR6, c[0x0][0x360] ;  /* 0x00006c00ff0677ac */ /* 0x000e220008000800 */
[----:B------:R-:W1:Y:S05]  /*0040*/  S2R R11, SR_CTAID.X ;  /* 0x00000000000b7919 */ /* 0x000e6a0000002500 */
[----:B------:R-:W2:Y:S01]  /*0050*/  LDC.64 R8, c[0x0][0x398] ;  /* 0x0000e600ff087b82 */ /* 0x000ea20000000a00 */
[----:B0-----:R-:W-:-:S04]  /*0060*/  IMAD R2, R2, UR6, RZ ;  /* 0x0000000602027c24 */ /* 0x001fc8000f8e02ff */
[----:B------:R-:W-:-:S04]  /*0070*/  IMAD R5, R2, R3, RZ ;  /* 0x0000000302057224 */ /* 0x000fc800078e02ff */
[----:B--2---:R-:W-:-:S04]  /*0080*/  IMAD R0, R5, R8, RZ ;  /* 0x0000000805007224 */ /* 0x004fc800078e02ff */
[----:B------:R-:W-:Y:S02]  /*0090*/  IMAD R0, R0, R9, RZ ;  /* 0x0000000900007224 */ /* 0x000fe400078e02ff */
[----:B-1----:R-:W-:-:S05]  /*00a0*/  IMAD R11, R11, UR6, R12 ;  /* 0x000000060b0b7c24 */ /* 0x002fca000f8e020c */
[----:B------:R-:W-:-:S13]  /*00b0*/  ISETP.GE.AND P0, PT, R11, R0, PT ;  /* 0x000000000b00720c */ /* 0x000fda0003f06270 */
[----:B------:R-:W-:Y:S05]  /*00c0*/  @P0 EXIT ;  /* 0x000000000000094d */ /* 0x000fea0003800000 */
[----:B------:R-:W0:Y:S01]  /*00d0*/  LDC R5, c[0x0][0x3a8] ;  /* 0x0000ea00ff057b82 */ /* 0x000e220000000800 */
[----:B------:R-:W-:Y:S01]  /*00e0*/  IABS R4, R3 ;  /* 0x0000000300047213 */ /* 0x000fe20000000000 */
[----:B------:R-:W1:Y:S01]  /*00f0*/  LDCU UR10, c[0x0][0x3ac] ;  /* 0x00007580ff0a77ac */ /* 0x000e620008000800 */
[----:B------:R-:W-:Y:S02]  /*0100*/  IABS R13, R9 ;  /* 0x00000009000d7213 */ /* 0x000fe40000000000 */
[----:B------:R-:W2:Y:S01]  /*0110*/  I2F.RP R10, R4 ;  /* 0x00000004000a7306 */ /* 0x000ea20000209400 */
[----:B------:R-:W-:Y:S01]  /*0120*/  ISETP.GE.AND P2, PT, R9, RZ, PT ;  /* 0x000000ff0900720c */ /* 0x000fe20003f46270 */
[----:B------:R-:W3:Y:S01]  /*0130*/  LDCU UR7, c[0x0][0x370] ;  /* 0x00006e00ff0777ac */ /* 0x000ee20008000800 */
[----:B------:R-:W4:Y:S01]  /*0140*/  S2UR UR5, SR_CgaCtaId ;  /* 0x00000000000579c3 */ /* 0x000f220000008800 */
[----:B------:R-:W-:Y:S01]  /*0150*/  UMOV UR4, 0x400 ;  /* 0x0000040000047882 */ /* 0x000fe20000000000 */
[----:B------:R-:W0:Y:S06]  /*0160*/  LDCU.64 UR8, c[0x0][0x358] ;  /* 0x00006b00ff0877ac */ /* 0x000e2c0008000a00 */
[----:B------:R-:W5:Y:S01]  /*0170*/  LDC R17, c[0x0][0x3b0] ;  /* 0x0000ec00ff117b82 */ /* 0x000f620000000800 */
[----:B------:R-:W0:Y:S01]  /*0180*/  LDCU.64 UR12, c[0x0][0x3a0] ;  /* 0x00007400ff0c77ac */ /* 0x000e220008000a00 */
[----:B--2---:R-:W-:Y:S01]  /*0190*/  MUFU.RCP R10, R10 ;  /* 0x0000000a000a7308 */ /* 0x004fe20000001000 */
[----:B0-----:R-:W-:-:S05]  /*01a0*/  IMAD R14, R5, R5, RZ ;  /* 0x00000005050e7224 */ /* 0x001fca00078e02ff */
[-C--:B------:R-:W-:Y:S02]  /*01b0*/  IABS R2, R14.reuse ;  /* 0x0000000e00027213 */ /* 0x080fe40000000000 */
[----:B------:R-:W-:Y:S01]  /*01c0*/  IABS R15, R14 ;  /* 0x0000000e000f7213 */ /* 0x000fe20000000000 */
[----:B----4-:R-:W-:Y:S01]  /*01d0*/  ULEA UR4, UR5, UR4, 0x18 ;  /* 0x0000000405047291 */ /* 0x010fe2000f8ec0ff */
[----:B------:R-:W0:Y:S01]  /*01e0*/  I2F.RP R8, R2 ;  /* 0x0000000200087306 */ /* 0x000e220000209400 */
[----:B------:R-:W-:Y:S01]  /*01f0*/  ISETP.NE.AND P1, PT, R14, RZ, PT ;  /* 0x000000ff0e00720c */ /* 0x000fe20003f25270 */
[----:B---3--:R-:W-:Y:S01]  /*0200*/  UIMAD UR5, UR6, UR7, URZ ;  /* 0x00000007060572a4 */ /* 0x008fe2000f8e02ff */
[----:B------:R-:W-:-:S05]  /*0210*/  IMAD.MOV R15, RZ, RZ, -R15 ;  /* 0x000000ffff0f7224 */ /* 0x000fca00078e0a0f */
[----:B0-----:R-:W0:Y:S02]  /*0220*/  MUFU.RCP R8, R8 ;  /* 0x0000000800087308 */ /* 0x001e240000001000 */
[----:B0-----:R-:W-:-:S06]  /*0230*/  VIADD R6, R8, 0xffffffe ;  /* 0x0ffffffe08067836 */ /* 0x001fcc0000000000 */
[----:B------:R0:W2:Y:S02]  /*0240*/  F2I.FTZ.U32.TRUNC.NTZ R7, R6 ;  /* 0x0000000600077305 */ /* 0x0000a4000021f000 */
[----:B0-----:R-:W-:Y:S02]  /*0250*/  IMAD.MOV.U32 R6, RZ, RZ, RZ ;  /* 0x000000ffff067224 */ /* 0x001fe400078e00ff */
[----:B--2---:R-:W-:-:S04]  /*0260*/  IMAD.MOV R3, RZ, RZ, -R7 ;  /* 0x000000ffff037224 */ /* 0x004fc800078e0a07 */
[----:B------:R-:W-:-:S04]  /*0270*/  IMAD R3, R3, R2, RZ ;  /* 0x0000000203037224 */ /* 0x000fc800078e02ff */
[----:B------:R-:W-:Y:S01]  /*0280*/  IMAD.HI.U32 R7, R7, R3, R6 ;  /* 0x0000000307077227 */ /* 0x000fe200078e0006 */
[----:B------:R-:W-:-:S03]  /*0290*/  MOV R6, R13 ;  /* 0x0000000d00067202 */ /* 0x000fc60000000f00 */
[----:B------:R-:W-:Y:S02]  /*02a0*/  VIADD R3, R10, 0xffffffe ;  /* 0x0ffffffe0a037836 */ /* 0x000fe40000000000 */
[----:B------:R-:W-:-:S04]  /*02b0*/  IMAD.HI.U32 R7, R7, R6, RZ ;  /* 0x0000000607077227 */ /* 0x000fc800078e00ff */
[----:B------:R-:W-:Y:S01]  /*02c0*/  IMAD R15, R7, R15, R6 ;  /* 0x0000000f070f7224 */ /* 0x000fe200078e0206 */
[----:B------:R-:W-:Y:S01]  /*02d0*/  LEA.HI R7, R5, R5, RZ, 0x1 ;  /* 0x0000000505077211 */ /* 0x000fe200078f08ff */
[----:B------:R-:W0:Y:S01]  /*02e0*/  F2I.FTZ.U32.TRUNC.NTZ R3, R3 ;  /* 0x0000000300037305 */ /* 0x000e22000021f000 */
[----:B------:R-:W-:Y:S02]  /*02f0*/  LOP3.LUT R5, R12, 0xf, RZ, 0xc0, !PT ;  /* 0x0000000f0c057812 */ /* 0x000fe400078ec0ff */
[----:B------:R-:W-:Y:S02]  /*0300*/  ISETP.GT.U32.AND P0, PT, R2, R15, PT ;  /* 0x0000000f0200720c */ /* 0x000fe40003f04070 */
[----:B------:R-:W-:Y:S02]  /*0310*/  SHF.R.S32.HI R7, RZ, 0x1, R7 ;  /* 0x00000001ff077819 */ /* 0x000fe40000011407 */
[----:B------:R-:W-:Y:S02]  /*0320*/  SHF.R.U32.HI R6, RZ, 0x4, R12 ;  /* 0x00000004ff067819 */ /* 0x000fe4000001160c */
[----:B------:R-:W-:Y:S01]  /*0330*/  LEA R12, R12, UR4, 0x2 ;  /* 0x000000040c0c7c11 */ /* 0x000fe2000f8e10ff */
[----:B-1----:R-:W-:Y:S01]  /*0340*/  IMAD R16, R7, UR10, RZ ;  /* 0x0000000a07107c24 */ /* 0x002fe2000f8e02ff */
[----:B------:R-:W-:-:S04]  /*0350*/  VIMNMX R13, PT, PT, R5, R6, PT ;  /* 0x00000006050d7248 */ /* 0x000fc80003fe0100 */
[----:B------:R-:W-:Y:S01]  /*0360*/  IADD3 R10, PT, PT, -R16, 0x10, RZ ;  /* 0x00000010100a7810 */ /* 0x000fe20007ffe1ff */
[----:B------:R-:W-:Y:S01]  /*0370*/  @!P0 IMAD.IADD R15, R15, 0x1, -R2 ;  /* 0x000000010f0f8824 */ /* 0x000fe200078e0a02 */
[----:B0-----:R-:W-:-:S04]  /*0380*/  IADD3 R19, PT, PT, RZ, -R3, RZ ;  /* 0x80000003ff137210 */ /* 0x001fc80007ffe0ff */
[----:B------:R-:W-:Y:S01]  /*0390*/  ISETP.GT.U32.AND P0, PT, R2, R15, PT ;  /* 0x0000000f0200720c */ /* 0x000fe20003f04070 */
[----:B------:R-:W-:-:S12]  /*03a0*/  IMAD R19, R19, R4, RZ ;  /* 0x0000000413137224 */ /* 0x000fd800078e02ff */
[----:B------:R-:W-:Y:S01]  /*03b0*/  @!P0 IMAD.IADD R15, R15, 0x1, -R2 ;  /* 0x000000010f0f8824 */ /* 0x000fe200078e0a02 */
[----:B------:R-:W-:Y:S01]  /*03c0*/  ISETP.GE.AND P0, PT, R13, R16, PT ;  /* 0x000000100d00720c */ /* 0x000fe20003f06270 */
[----:B------:R-:W-:Y:S01]  /*03d0*/  IMAD.MOV.U32 R2, RZ, RZ, RZ ;  /* 0x000000ffff027224 */ /* 0x000fe200078e00ff */
[C---:B------:R-:W-:Y:S01]  /*03e0*/  VIMNMX R13, PT, PT, R5.reuse, R6, !PT ;  /* 0x00000006050d7248 */ /* 0x040fe20007fe0100 */
[----:B------:R-:W-:Y:S01]  /*03f0*/  @!P2 IMAD.MOV R15, RZ, RZ, -R15 ;  /* 0x000000ffff0fa224 */ /* 0x000fe200078e0a0f */
[----:B------:R-:W-:Y:S01]  /*0400*/  @!P1 LOP3.LUT R15, RZ, R14, RZ, 0x33, !PT ;  /* 0x0000000eff0f9212 */ /* 0x000fe200078e33ff */
[----:B------:R-:W-:Y:S01]  /*0410*/  IMAD.IADD R14, R5, 0x1, -R16 ;  /* 0x00000001050e7824 */ /* 0x000fe200078e0a10 */
[----:B------:R-:W-:Y:S01]  /*0420*/  ISETP.GE.OR P0, PT, R13, R10, !P0 ;  /* 0x0000000a0d00720c */ /* 0x000fe20004706670 */
[----:B------:R-:W-:Y:S01]  /*0430*/  IMAD.MOV.U32 R13, RZ, RZ, -0x2 ;  /* 0xfffffffeff0d7424 */ /* 0x000fe200078e00ff */
[----:B------:R-:W-:Y:S01]  /*0440*/  IADD3 R9, PT, PT, -R15, R9, RZ ;  /* 0x000000090f097210 */ /* 0x000fe20007ffe1ff */
[----:B------:R-:W-:-:S04]  /*0450*/  IMAD.HI.U32 R8, R3, R19, R2 ;  /* 0x0000001303087227 */ /* 0x000fc800078e0002 */
[----:B------:R-:W-:Y:S02]  /*0460*/  IMAD R13, R16, R13, 0x10 ;  /* 0x00000010100d7424 */ /* 0x000fe400078e020d */
[----:B-----5:R-:W-:Y:S02]  /*0470*/  IMAD R10, R17, UR10, RZ ;  /* 0x0000000a110a7c24 */ /* 0x020fe4000f8e02ff */
[----:B------:R-:W-:-:S07]  /*0480*/  IMAD.IADD R16, R6, 0x1, -R16 ;  /* 0x0000000106107824 */ /* 0x000fce00078e0a10 */
.L_x_10:
[----:B0-----:R-:W0:Y:S01]  /*0490*/  LDC R18, c[0x0][0x390] ;  /* 0x0000e400ff127b82 */ /* 0x001e220000000800 */
[----:B-1----:R-:W-:-:S04]  /*04a0*/  SHF.R.S32.HI R2, RZ, 0x1f, R11 ;  /* 0x0000001fff027819 */ /* 0x002fc8000001140b */
[----:B------:R-:W-:-:S03]  /*04b0*/  LEA.HI R2, R2, R11, RZ, 0x8 ;  /* 0x0000000b02027211 */ /* 0x000fc600078f40ff */
[----:B------:R-:W1:Y:S01]  /*04c0*/  LDC R19, c[0x0][0x394] ;  /* 0x0000e500ff137b82 */ /* 0x000e620000000800 */
[----:B------:R-:W-:-:S04]  /*04d0*/  SHF.R.S32.HI R20, RZ, 0x8, R2 ;  /* 0x00000008ff147819 */ /* 0x000fc80000011402 */
[----:B------:R-:W-:-:S03]  /*04e0*/  IABS R23, R20 ;  /* 0x0000001400177213 */ /* 0x000fc60000000000 */
[----:B------:R-:W2:Y:S02]  /*04f0*/  LDC R15, c[0x0][0x39c] ;  /* 0x0000e700ff0f7b82 */ /* 0x000ea40000000800 */
[----:B------:R-:W-:-:S05]  /*0500*/  IMAD.HI.U32 R17, R8, R23, RZ ;  /* 0x0000001708117227 */ /* 0x000fca00078e00ff */
[----:B------:R-:W-:Y:S02]  /*0510*/  IADD3 R2, PT, PT, -R17, RZ, RZ ;  /* 0x000000ff11027210 */ /* 0x000fe40007ffe1ff */
[----:B0-----:R-:W-:-:S04]  /*0520*/  IABS R21, R18 ;  /* 0x0000001200157213 */ /* 0x001fc80000000000 */
[----:B------:R-:W0:Y:S01]  /*0530*/  I2F.RP R22, R21 ;  /* 0x0000001500167306 */ /* 0x000e220000209400 */
[----:B-1----:R-:W-:-:S05]  /*0540*/  IABS R24, R19 ;  /* 0x0000001300187213 */ /* 0x002fca0000000000 */
[----:B------:R-:W-:Y:S01]  /*0550*/  IMAD R23, R24, R2, R23 ;  /* 0x0000000218177224 */ /* 0x000fe200078e0217 */
[----:B------:R-:W-:-:S04]  /*0560*/  LOP3.LUT R2, R20, R19, RZ, 0x3c, !PT ;  /* 0x0000001314027212 */ /* 0x000fc800078e3cff */
[----:B------:R-:W-:Y:S01]  /*0570*/  ISETP.GT.U32.AND P2, PT, R4, R23, PT ;  /* 0x000000170400720c */ /* 0x000fe20003f44070 */
[----:B0-----:R-:W0:Y:S01]  /*0580*/  MUFU.RCP R22, R22 ;  /* 0x0000001600167308 */ /* 0x001e220000001000 */
[----:B------:R-:W-:-:S11]  /*0590*/  ISETP.GE.AND P3, PT, R2, RZ, PT ;  /* 0x000000ff0200720c */ /* 0x000fd60003f66270 */
[----:B------:R-:W-:Y:S02]  /*05a0*/  @!P2 IMAD.IADD R23, R23, 0x1, -R24 ;  /* 0x000000011717a824 */ /* 0x000fe400078e0a18 */
[----:B------:R-:W-:Y:S01]  /*05b0*/  @!P2 VIADD R17, R17, 0x1 ;  /* 0x000000011111a836 */ /* 0x000fe20000000000 */
[----:B------:R-:W-:Y:S02]  /*05c0*/  ISETP.NE.AND P2, PT, R19, RZ, PT ;  /* 0x000000ff1300720c */ /* 0x000fe40003f45270 */
[----:B------:R-:W-:Y:S01]  /*05d0*/  ISETP.GE.U32.AND P1, PT, R23, R4, PT ;  /* 0x000000041700720c */ /* 0x000fe20003f26070 */
[----:B0-----:R-:W-:Y:S01]  /*05e0*/  VIADD R3, R22, 0xffffffe ;  /* 0x0ffffffe16037836 */ /* 0x001fe20000000000 */
[----:B--2---:R-:W-:-:S04]  /*05f0*/  IABS R23, R15 ;  /* 0x0000000f00177213 */ /* 0x004fc80000000000 */
[----:B------:R-:W0:Y:S07]  /*0600*/  I2F.RP R24, R23 ;  /* 0x0000001700187306 */ /* 0x000e2e0000209400 */
[----:B------:R-:W-:Y:S01]  /*0610*/  @P1 IADD3 R17, PT, PT, R17, 0x1, RZ ;  /* 0x0000000111111810 */ /* 0x000fe20007ffe0ff */
[----:B------:R-:W1:Y:S04]  /*0620*/  F2I.FTZ.U32.TRUNC.NTZ R3, R3 ;  /* 0x0000000300037305 */ /* 0x000e68000021f000 */
[----:B------:R-:W-:Y:S01]  /*0630*/  @!P3 IMAD.MOV R17, RZ, RZ, -R17 ;  /* 0x000000ffff11b224 */ /* 0x000fe200078e0a11 */
[----:B------:R-:W-:-:S03]  /*0640*/  @!P2 LOP3.LUT R17, RZ, R19, RZ, 0x33, !PT ;  /* 0x00000013ff11a212 */ /* 0x000fc600078e33ff */
[----:B0-----:R-:W0:Y:S01]  /*0650*/  MUFU.RCP R24, R24 ;  /* 0x0000001800187308 */ /* 0x001e220000001000 */
[----:B-1----:R-:W-:-:S04]  /*0660*/  IMAD.MOV R2, RZ, RZ, -R3 ;  /* 0x000000ffff027224 */ /* 0x002fc800078e0a03 */
[----:B------:R-:W-:Y:S02]  /*0670*/  IMAD R25, R2, R21, RZ ;  /* 0x0000001502197224 */ /* 0x000fe400078e02ff */
[----:B------:R-:W-:-:S04]  /*0680*/  IMAD.MOV.U32 R2, RZ, RZ, RZ ;  /* 0x000000ffff027224 */ /* 0x000fc800078e00ff */
[----:B------:R-:W-:Y:S01]  /*0690*/  IMAD.HI.U32 R2, R3, R25, R2 ;  /* 0x0000001903027227 */ /* 0x000fe200078e0002 */
[----:B------:R-:W-:-:S05]  /*06a0*/  IABS R3, R17 ;  /* 0x0000001100037213 */ /* 0x000fca0000000000 */
[----:B------:R-:W-:-:S05]  /*06b0*/  IMAD.HI.U32 R22, R2, R3, RZ ;  /* 0x0000000302167227 */ /* 0x000fca00078e00ff */
[----:B------:R-:W-:-:S05]  /*06c0*/  IADD3 R2, PT, PT, -R22, RZ, RZ ;  /* 0x000000ff16027210 */ /* 0x000fca0007ffe1ff */
[----:B------:R-:W-:Y:S02]  /*06d0*/  IMAD R2, R21, R2, R3 ;  /* 0x0000000215027224 */ /* 0x000fe400078e0203 */
[----:B0-----:R-:W-:-:S03]  /*06e0*/  VIADD R3, R24, 0xffffffe ;  /* 0x0ffffffe18037836 */ /* 0x001fc60000000000 */
[----:B------:R-:W-:-:S03]  /*06f0*/  ISETP.GT.U32.AND P2, PT, R21, R2, PT ;  /* 0x000000021500720c */ /* 0x000fc60003f44070 */
[----:B------:R-:W0:Y:S10]  /*0700*/  F2I.FTZ.U32.TRUNC.NTZ R3, R3 ;  /* 0x0000000300037305 */ /* 0x000e34000021f000 */
[----:B------:R-:W-:-:S02]  /*0710*/  @!P2 IMAD.IADD R2, R2, 0x1, -R21 ;  /* 0x000000010202a824 */ /* 0x000fc400078e0a15 */
[----:B------:R-:W-:Y:S01]  /*0720*/  @!P2 VIADD R22, R22, 0x1 ;  /* 0x000000011616a836 */ /* 0x000fe20000000000 */
[----:B------:R-:W-:Y:S02]  /*0730*/  ISETP.NE.AND P2, PT, R18, RZ, PT ;  /* 0x000000ff1200720c */ /* 0x000fe40003f45270 */
[----:B------:R-:W-:Y:S02]  /*0740*/  ISETP.GE.U32.AND P1, PT, R2, R21, PT ;  /* 0x000000150200720c */ /* 0x000fe40003f26070 */
[----:B------:R-:W-:Y:S01]  /*0750*/  LOP3.LUT R2, R17, R18, RZ, 0x3c, !PT ;  /* 0x0000001211027212 */ /* 0x000fe200078e3cff */
[----:B------:R-:W1:Y:S03]  /*0760*/  LDC R21, c[0x0][0x398] ;  /* 0x0000e600ff157b82 */ /* 0x000e660000000800 */
[----:B------:R-:W-:Y:S02]  /*0770*/  ISETP.GE.AND P3, PT, R2, RZ, PT ;  /* 0x000000ff0200720c */ /* 0x000fe40003f66270 */
[----:B0-----:R-:W-:-:S05]  /*0780*/  IADD3 R2, PT, PT, RZ, -R3, RZ ;  /* 0x80000003ff027210 */ /* 0x001fca0007ffe0ff */
[----:B------:R-:W-:Y:S02]  /*0790*/  @P1 VIADD R22, R22, 0x1 ;  /* 0x0000000116161836 */ /* 0x000fe40000000000 */
[----:B------:R-:W-:Y:S02]  /*07a0*/  IMAD R25, R2, R23, RZ ;  /* 0x0000001702197224 */ /* 0x000fe400078e02ff */
[----:B------:R-:W-:Y:S02]  /*07b0*/  IMAD.MOV.U32 R2, RZ, RZ, RZ ;  /* 0x000000ffff027224 */ /* 0x000fe400078e00ff */
[----:B------:R-:W-:Y:S01]  /*07c0*/  @!P3 IMAD.MOV R22, RZ, RZ, -R22 ;  /* 0x000000ffff16b224 */ /* 0x000fe200078e0a16 */
[----:B------:R-:W-:Y:S01]  /*07d0*/  @!P2 LOP3.LUT R22, RZ, R18, RZ, 0x33, !PT ;  /* 0x00000012ff16a212 */ /* 0x000fe200078e33ff */
[----:B------:R-:W-:-:S03]  /*07e0*/  IMAD.HI.U32 R2, R3, R25, R2 ;  /* 0x0000001903027227 */ /* 0x000fc600078e0002 */
[----:B------:R-:W-:Y:S02]  /*07f0*/  IABS R26, R22 ;  /* 0x00000016001a7213 */ /* 0x000fe40000000000 */
[----:B-1----:R-:W-:-:S03]  /*0800*/  IABS R24, R21 ;  /* 0x0000001500187213 */ /* 0x002fc60000000000 */
[----:B------:R-:W-:Y:S01]  /*0810*/  IMAD.HI.U32 R2, R2, R26, RZ ;  /* 0x0000001a02027227 */ /* 0x000fe200078e00ff */
[----:B------:R-:W0:Y:S04]  /*0820*/  I2F.RP R25, R24 ;  /* 0x0000001800197306 */ /* 0x000e280000209400 */
[----:B------:R-:W-:-:S05]  /*0830*/  IADD3 R3, PT, PT, -R2, RZ, RZ ;  /* 0x000000ff02037210 */ /* 0x000fca0007ffe1ff */
[----:B------:R-:W-:-:S05]  /*0840*/  IMAD R26, R23, R3, R26 ;  /* 0x00000003171a7224 */ /* 0x000fca00078e021a */
[----:B------:R-:W-:Y:S01]  /*0850*/  ISETP.GT.U32.AND P2, PT, R23, R26, PT ;  /* 0x0000001a1700720c */ /* 0x000fe20003f44070 */
[----:B0-----:R-:W0:-:S12]  /*0860*/  MUFU.RCP R25, R25 ;  /* 0x0000001900197308 */ /* 0x001e180000001000 */
[----:B------:R-:W-:Y:S01]  /*0870*/  @!P2 IMAD.IADD R26, R26, 0x1, -R23 ;  /* 0x000000011a1aa824 */ /* 0x000fe200078e0a17 */
[----:B------:R-:W-:Y:S02]  /*0880*/  @!P2 IADD3 R2, PT, PT, R2, 0x1, RZ ;  /* 0x000000010202a810 */ /* 0x000fe40007ffe0ff */
[----:B------:R-:W-:Y:S02]  /*0890*/  ISETP.NE.AND P2, PT, R15, RZ, PT ;  /* 0x000000ff0f00720c */ /* 0x000fe40003f45270 */
[----:B------:R-:W-:Y:S01]  /*08a0*/  ISETP.GE.U32.AND P1, PT, R26, R23, PT ;  /* 0x000000171a00720c */ /* 0x000fe20003f26070 */
[----:B0-----:R-:W-:Y:S01]  /*08b0*/  VIADD R3, R25, 0xffffffe ;  /* 0x0ffffffe19037836 */ /* 0x001fe20000000000 */
[----:B------:R-:W-:-:S04]  /*08c0*/  LOP3.LUT R23, R22, R15, RZ, 0x3c, !PT ;  /* 0x0000000f16177212 */ /* 0x000fc800078e3cff */
[----:B------:R-:W-:Y:S01]  /*08d0*/  ISETP.GE.AND P3, PT, R23, RZ, PT ;  /* 0x000000ff1700720c */ /* 0x000fe20003f66270 */
[----:B------:R-:W0:Y:S06]  /*08e0*/  F2I.FTZ.U32.TRUNC.NTZ R3, R3 ;  /* 0x0000000300037305 */ /* 0x000e2c000021f000 */
[----:B------:R-:W-:-:S05]  /*08f0*/  @P1 VIADD R2, R2, 0x1 ;  /* 0x0000000102021836 */ /* 0x000fca0000000000 */
[----:B------:R-:W-:Y:S01]  /*0900*/  MOV R23, R2 ;  /* 0x0000000200177202 */ /* 0x000fe20000000f00 */
[----:B------:R-:W-:Y:S02]  /*0910*/  IMAD.MOV R2, RZ, RZ, -R17 ;  /* 0x000000ffff027224 */ /* 0x000fe400078e0a11 */
[----:B0-----:R-:W-:Y:S02]  /*0920*/  IMAD.MOV R25, RZ, RZ, -R3 ;  /* 0x000000ffff197224 */ /* 0x001fe400078e0a03 */
[----:B------:R-:W-:Y:S02]  /*0930*/  IMAD R19, R19, R2, R20 ;  /* 0x0000000213137224 */ /* 0x000fe400078e0214 */
[----:B------:R-:W-:Y:S02]  /*0940*/  HFMA2 R2, -RZ, RZ, 0, 0 ;  /* 0x00000000ff027431 */ /* 0x000fe400000001ff */
[----:B------:R-:W-:Y:S01]  /*0950*/  @!P3 IMAD.MOV R23, RZ, RZ, -R23 ;  /* 0x000000ffff17b224 */ /* 0x000fe200078e0a17 */
[----:B------:R-:W-:Y:S01]  /*0960*/  @!P2 LOP3.LUT R23, RZ, R15, RZ, 0x33, !PT ;  /* 0x0000000fff17a212 */ /* 0x000fe200078e33ff */
[----:B------:R-:W-:-:S02]  /*0970*/  IMAD R25, R25, R24, RZ ;  /* 0x0000001819197224 */ /* 0x000fc400078e02ff */
[----:B------:R-:W-:Y:S01]  /*0980*/  IMAD R19, R19, R13, R14 ;  /* 0x0000000d13137224 */ /* 0x000fe200078e020e */
[----:B------:R-:W-:Y:S01]  /*0990*/  ISETP.GE.AND P4, PT, R23, RZ, PT ;  /* 0x000000ff1700720c */ /* 0x000fe20003f86270 */
[----:B------:R-:W-:Y:S01]  /*09a0*/  IMAD.HI.U32 R2, R3, R25, R2 ;  /* 0x0000001903027227 */ /* 0x000fe200078e0002 */
[----:B------:R-:W-:Y:S02]  /*09b0*/  IABS R3, R23 ;  /* 0x0000001700037213 */ /* 0x000fe40000000000 */
[----:B------:R-:W-:Y:S02]  /*09c0*/  ISETP.GE.AND P1, PT, R19, UR13, PT ;  /* 0x0000000d13007c0c */ /* 0x000fe4000bf26270 */
[----:B------:R-:W-:Y:S01]  /*09d0*/  IADD3 R23, PT, PT, -R23, RZ, RZ ;  /* 0x000000ff17177210 */ /* 0x000fe20007ffe1ff */
[----:B------:R-:W-:Y:S01]  /*09e0*/  IMAD.HI.U32 R2, R2, R3, RZ ;  /* 0x0000000302027227 */ /* 0x000fe200078e00ff */
[----:B------:R-:W-:-:S03]  /*09f0*/  ISETP.LT.OR P1, PT, R19, RZ, P1 ;  /* 0x000000ff1300720c */ /* 0x000fc60000f21670 */
[----:B------:R-:W-:-:S04]  /*0a00*/  IMAD.MOV R2, RZ, RZ, -R2 ;  /* 0x000000ffff027224 */ /* 0x000fc800078e0a02 */
[C---:B------:R-:W-:Y:S02]  /*0a10*/  IMAD R3, R24.reuse, R2, R3 ;  /* 0x0000000218037224 */ /* 0x040fe400078e0203 */
[--C-:B------:R-:W-:Y:S02]  /*0a20*/  IMAD.MOV R2, RZ, RZ, -R22.reuse ;  /* 0x000000ffff027224 */ /* 0x100fe400078e0a16 */
[----:B------:R-:W-:Y:S01]  /*0a30*/  IMAD R22, R15, R23, R22 ;  /* 0x000000170f167224 */ /* 0x000fe200078e0216 */
[----:B------:R-:W-:Y:S01]  /*0a40*/  ISETP.GT.U32.AND P2, PT, R24, R3, PT ;  /* 0x000000031800720c */ /* 0x000fe20003f44070 */
[----:B------:R-:W-:-:S04]  /*0a50*/  IMAD R18, R18, R2, R17 ;  /* 0x0000000212127224 */ /* 0x000fc800078e0211 */
[----:B------:R-:W-:-:S08]  /*0a60*/  IMAD R18, R18, R13, R16 ;  /* 0x0000000d12127224 */ /* 0x000fd000078e0210 */
[----:B------:R-:W-:Y:S02]  /*0a70*/  @!P2 IADD3 R3, PT, PT, R3, -R24, RZ ;  /* 0x800000180303a210 */ /* 0x000fe40007ffe0ff */
[----:B------:R-:W-:Y:S02]  /*0a80*/  ISETP.GE.AND P2, PT, R18, UR12, PT ;  /* 0x0000000c12007c0c */ /* 0x000fe4000bf46270 */
[----:B------:R-:W-:Y:S02]  /*0a90*/  ISETP.GT.U32.AND P3, PT, R24, R3, PT ;  /* 0x000000031800720c */ /* 0x000fe40003f64070 */
[----:B------:R-:W-:-:S04]  /*0aa0*/  ISETP.LT.OR P2, PT, R18, RZ, P2 ;  /* 0x000000ff1200720c */ /* 0x000fc80001741670 */
[----:B------:R-:W-:Y:S02]  /*0ab0*/  PLOP3.LUT P1, PT, P1, P2, PT, 0xf8, 0x8f ;  /* 0x00000000008f781c */ /* 0x000fe40000f25f70 */
[----:B------:R-:W-:-:S05]  /*0ac0*/  ISETP.NE.AND P2, PT, R21, RZ, PT ;  /* 0x000000ff1500720c */ /* 0x000fca0003f45270 */
[----:B------:R-:W-:-:S04]  /*0ad0*/  @!P3 IMAD.IADD R3, R3, 0x1, -R24 ;  /* 0x000000010303b824 */ /* 0x000fc800078e0a18 */
[----:B------:R-:W-:Y:S02]  /*0ae0*/  IMAD.MOV.U32 R17, RZ, RZ, R3 ;  /* 0x000000ffff117224 */ /* 0x000fe400078e0003 */
[----:B------:R-:W0:Y:S02]  /*0af0*/  @!P1 LDC.64 R2, c[0x0][0x380] ;  /* 0x0000e000ff029b82 */ /* 0x000e240000000a00 */
[----:B------:R-:W-:Y:S01]  /*0b00*/  @!P4 IMAD.MOV R17, RZ, RZ, -R17 ;  /* 0x000000ffff11c224 */ /* 0x000fe200078e0a11 */
[----:B------:R-:W-:-:S05]  /*0b10*/  @!P2 LOP3.LUT R17, RZ, R21, RZ, 0x33, !PT ;  /* 0x00000015ff11a212 */ /* 0x000fca00078e33ff */
[----:B------:R-:W-:-:S04]  /*0b20*/  IMAD R15, R17, R15, R22 ;  /* 0x0000000f110f7224 */ /* 0x000fc800078e0216 */
[----:B------:R-:W-:-:S04]  /*0b30*/  IMAD R18, R15, UR12, R18 ;  /* 0x0000000c0f127c24 */ /* 0x000fc8000f8e0212 */
[----:B------:R-:W-:Y:S02]  /*0b40*/  IMAD R15, R18, UR13, R19 ;  /* 0x0000000d120f7c24 */ /* 0x000fe4000f8e0213 */
[----:B------:R-:W-:Y:S02]  /*0b50*/  IMAD.MOV.U32 R19, RZ, RZ, RZ ;  /* 0x000000ffff137224 */ /* 0x000fe400078e00ff */
[----:B0-----:R-:W-:-:S05]  /*0b60*/  @!P1 IMAD.WIDE R2, R15, 0x4, R2 ;  /* 0x000000040f029825 */ /* 0x001fca00078e0202 */
[----:B------:R-:W2:Y:S01]  /*0b70*/  @!P1 LDG.E R19, desc[UR8][R2.64] ;  /* 0x0000000802139981 */ /* 0x000ea2000c1e1900 */
[----:B------:R-:W-:Y:S01]  /*0b80*/  PLOP3.LUT P1, PT, P0, P1, PT, 0xf8, 0x8f ;  /* 0x00000000008f781c */ /* 0x000fe20000723f70 */
[----:B------:R-:W-:Y:S05]  /*0b90*/  WARPSYNC.ALL ;  /* 0x0000000000007948 */ /* 0x000fea0003800000 */
[----:B------:R-:W-:Y:S01]  /*0ba0*/  ISETP.GE.AND P2, PT, R22, R9, PT ;  /* 0x000000091600720c */ /* 0x000fe20003f46270 */
[----:B------:R-:W-:Y:S03]  /*0bb0*/  BSSY.RECONVERGENT B0, `(.L_x_8) ;  /* 0x0000035000007945 */ /* 0x000fe60003800200 */
[----:B------:R-:W-:Y:S01]  /*0bc0*/  SEL R17, R10, RZ, !P2 ;  /* 0x000000ff0a117207 */ /* 0x000fe20005000000 */
[----:B--2---:R0:W-:Y:S01]  /*0bd0*/  STS [R12], R19 ;  /* 0x000000130c007388 */ /* 0x0041e20000000800 */
[----:B------:R-:W-:Y:S06]  /*0be0*/  BAR.SYNC.DEFER_BLOCKING 0x0 ;  /* 0x0000000000007b1d */ /* 0x000fec0000010000 */
[----:B------:R-:W-:Y:S05]  /*0bf0*/  @P1 BRA `(.L_x_9) ;  /* 0x0000000000c01947 */ /* 0x000fea0003800000 */
[----:B0-----:R-:W0:Y:S01]  /*0c00*/  LDC R19, c[0x0][0x3a8] ;  /* 0x0000ea00ff137b82 */ /* 0x001e220000000800 */
[----:B------:R-:W-:Y:S02]  /*0c10*/  IABS R23, R22 ;  /* 0x0000001600177213 */ /* 0x000fe40000000000 */
[----:B0-----:R-:W-:-:S04]  /*0c20*/  IABS R18, R19 ;  /* 0x0000001300127213 */ /* 0x001fc80000000000 */
[----:B------:R-:W0:Y:S08]  /*0c30*/  I2F.RP R20, R18 ;  /* 0x0000001200147306 */ /* 0x000e300000209400 */
[----:B0-----:R-:W0:Y:S02]  /*0c40*/  MUFU.RCP R20, R20 ;  /* 0x0000001400147308 */ /* 0x001e240000001000 */
[----:B0-----:R-:W-:-:S06]  /*0c50*/  IADD3 R2, PT, PT, R20, 0xffffffe, RZ ;  /* 0x0ffffffe14027810 */ /* 0x001fcc0007ffe0ff */
[----:B------:R0:W1:Y:S02]  /*0c60*/  F2I.FTZ.U32.TRUNC.NTZ R3, R2 ;  /* 0x0000000200037305 */ /* 0x000064000021f000 */
[----:B0-----:R-:W-:Y:S02]  /*0c70*/  IMAD.MOV.U32 R2, RZ, RZ, RZ ;  /* 0x000000ffff027224 */ /* 0x001fe400078e00ff */
[----:B-1----:R-:W-:-:S04]  /*0c80*/  IMAD.MOV R21, RZ, RZ, -R3 ;  /* 0x000000ffff157224 */ /* 0x002fc800078e0a03 */
[----:B------:R-:W-:-:S04]  /*0c90*/  IMAD R21, R21, R18, RZ ;  /* 0x0000001215157224 */ /* 0x000fc800078e02ff */
[----:B------:R-:W-:Y:S01]  /*0ca0*/  IMAD.HI.U32 R3, R3, R21, R2 ;  /* 0x0000001503037227 */ /* 0x000fe200078e0002 */
[----:B------:R-:W-:-:S04]  /*0cb0*/  LOP3.LUT R2, R22, R19, RZ, 0x3c, !PT ;  /* 0x0000001316027212 */ /* 0x000fc800078e3cff */
[----:B------:R-:W-:Y:S01]  /*0cc0*/  ISETP.GE.AND P3, PT, R2, RZ, PT ;  /* 0x000000ff0200720c */ /* 0x000fe20003f66270 */
[----:B------:R-:W-:Y:S01]  /*0cd0*/  IMAD.HI.U32 R21, R3, R23, RZ ;  /* 0x0000001703157227 */ /* 0x000fe200078e00ff */
[----:B------:R-:W-:-:S04]  /*0ce0*/  LOP3.LUT R2, RZ, R19, RZ, 0x33, !PT ;  /* 0x00000013ff027212 */ /* 0x000fc800078e33ff */
[----:B------:R-:W-:-:S05]  /*0cf0*/  IADD3 R20, PT, PT, -R21, RZ, RZ ;  /* 0x000000ff15147210 */ /* 0x000fca0007ffe1ff */
[----:B------:R-:W-:-:S05]  /*0d00*/  IMAD R23, R18, R20, R23 ;  /* 0x0000001412177224 */ /* 0x000fca00078e0217 */
[----:B------:R-:W-:-:S13]  /*0d10*/  ISETP.GT.U32.AND P2, PT, R18, R23, PT ;  /* 0x000000171200720c */ /* 0x000fda0003f44070 */
[----:B------:R-:W-:Y:S02]  /*0d20*/  @!P2 IMAD.IADD R23, R23, 0x1, -R18 ;  /* 0x000000011717a824 */ /* 0x000fe400078e0a12 */
[----:B------:R-:W-:-:S03]  /*0d30*/  @!P2 VIADD R21, R21, 0x1 ;  /* 0x000000011515a836 */ /* 0x000fc60000000000 */
[----:B------:R-:W-:-:S13]  /*0d40*/  ISETP.GE.U32.AND P1, PT, R23, R18, PT ;  /* 0x000000121700720c */ /* 0x000fda0003f26070 */
[----:B------:R-:W-:Y:S02]  /*0d50*/  @P1 IADD3 R21, PT, PT, R21, 0x1, RZ ;  /* 0x0000000115151810 */ /* 0x000fe40007ffe0ff */
[----:B------:R-:W-:-:S03]  /*0d60*/  ISETP.NE.AND P1, PT, R19, RZ, PT ;  /* 0x000000ff1300720c */ /* 0x000fc60003f25270 */
[----:B------:R-:W-:-:S05]  /*0d70*/  @!P3 IMAD.MOV R21, RZ, RZ, -R21 ;  /* 0x000000ffff15b224 */ /* 0x000fca00078e0a15 */
[----:B------:R-:W-:-:S04]  /*0d80*/  SEL R21, R2, R21, !P1 ;  /* 0x0000001502157207 */ /* 0x000fc80004800000 */
[----:B------:R-:W-:Y:S02]  /*0d90*/  IABS R20, R21 ;  /* 0x0000001500147213 */ /* 0x000fe40000000000 */
[----:B------:R-:W-:Y:S01]  /*0da0*/  ISETP.GE.AND P3, PT, R21, RZ, PT ;  /* 0x000000ff1500720c */ /* 0x000fe20003f66270 */
[----:B------:R-:W-:Y:S02]  /*0db0*/  IMAD.MOV R21, RZ, RZ, -R21 ;  /* 0x000000ffff157224 */ /* 0x000fe400078e0a15 */
[----:B------:R-:W-:-:S04]  /*0dc0*/  IMAD.HI.U32 R3, R3, R20, RZ ;  /* 0x0000001403037227 */ /* 0x000fc800078e00ff */
[----:B------:R-:W-:Y:S02]  /*0dd0*/  IMAD.MOV R3, RZ, RZ, -R3 ;  /* 0x000000ffff037224 */ /* 0x000fe400078e0a03 */
[----:B------:R-:W-:Y:S02]  /*0de0*/  IMAD R22, R19, R21, R22 ;  /* 0x0000001513167224 */ /* 0x000fe400078e0216 */
[----:B------:R-:W-:Y:S02]  /*0df0*/  IMAD R3, R18, R3, R20 ;  /* 0x0000000312037224 */ /* 0x000fe400078e0214 */
[----:B------:R-:W-:-:S03]  /*0e00*/  IMAD.IADD R22, R22, 0x1, -R7 ;  /* 0x0000000116167824 */ /* 0x000fc600078e0a07 */
[----:B------:R-:W-:-:S13]  /*0e10*/  ISETP.GT.U32.AND P2, PT, R18, R3, PT ;  /* 0x000000031200720c */ /* 0x000fda0003f44070 */
[----:B------:R-:W-:-:S04]  /*0e20*/  @!P2 IADD3 R3, PT, PT, R3, -R18, RZ ;  /* 0x800000120303a210 */ /* 0x000fc80007ffe0ff */
[----:B------:R-:W-:-:S13]  /*0e30*/  ISETP.GT.U32.AND P2, PT, R18, R3, PT ;  /* 0x000000031200720c */ /* 0x000fda0003f44070 */
[----:B------:R-:W-:-:S05]  /*0e40*/  @!P2 IMAD.IADD R3, R3, 0x1, -R18 ;  /* 0x000000010303a824 */ /* 0x000fca00078e0a12 */
[----:B------:R-:W-:-:S04]  /*0e50*/  @!P3 IADD3 R3, PT, PT, -R3, RZ, RZ ;  /* 0x000000ff0303b210 */ /* 0x000fc80007ffe1ff */
[----:B------:R-:W-:Y:S01]  /*0e60*/  SEL R2, R2, R3, !P1 ;  /* 0x0000000302027207 */ /* 0x000fe20004800000 */
[----:B------:R-:W-:-:S04]  /*0e70*/  IMAD R3, R17, R22, R5 ;  /* 0x0000001611037224 */ /* 0x000fc800078e0205 */
[----:B------:R-:W-:-:S04]  /*0e80*/  IMAD.IADD R2, R2, 0x1, -R7 ;  /* 0x0000000102027824 */ /* 0x000fc800078e0a07 */
[----:B------:R-:W-:-:S05]  /*0e90*/  IMAD R2, R17, R2, R6 ;  /* 0x0000000211027224 */ /* 0x000fca00078e0206 */
[----:B------:R-:W-:-:S04]  /*0ea0*/  LEA R2, R2, R3, 0x4 ;  /* 0x0000000302027211 */ /* 0x000fc800078e20ff */
[----:B------:R-:W-:Y:S02]  /*0eb0*/  LEA R17, R2, UR4, 0x2 ;  /* 0x0000000402117c11 */ /* 0x000fe4000f8e10ff */
[----:B------:R-:W0:Y:S04]  /*0ec0*/  LDC.64 R2, c[0x0][0x388] ;  /* 0x0000e200ff027b82 */ /* 0x000e280000000a00 */
[----:B------:R-:W1:Y:S01]  /*0ed0*/  LDS R17, [R17] ;  /* 0x0000000011117984 */ /* 0x000e620000000800 */
[----:B0-----:R-:W-:-:S05]  /*0ee0*/  IMAD.WIDE R2, R15, 0x4, R2 ;  /* 0x000000040f027825 */ /* 0x001fca00078e0202 */
[----:B-1----:R1:W-:Y:S02]  /*0ef0*/  STG.E desc[UR8][R2.64], R17 ;  /* 0x0000001102007986 */ /* 0x0023e4000c101908 */
.L_x_9:
[----:B------:R-:W-:Y:S05]  /*0f00*/  BSYNC.RECONVERGENT B0 ;  /* 0x0000000000007941 */ /* 0x000fea0003800200 */
.L_x_8:
[----:B------:R-:W-:Y:S01]  /*0f10*/  VIADD R11, R11, UR5 ;  /* 0x000000050b0b7c36 */ /* 0x000fe20008000000 */
[----:B------:R-:W-:Y:S04]  /*0f20*/  BAR.SYNC.DEFER_BLOCKING 0x0 ;  /* 0x0000000000007b1d */ /* 0x000fe80000010000 */
[----:B------:R-:W-:-:S13]  /*0f30*/  ISETP.GE.AND P1, PT, R11, R0, PT ;  /* 0x000000000b00720c */ /* 0x000fda0003f26270 */
[----:B------:R-:W-:Y:S05]  /*0f40*/  @!P1 BRA `(.L_x_10) ;  /* 0xfffffff400509947 */ /* 0x000fea000383ffff */
[----:B------:R-:W-:Y:S05]  /*0f50*/  EXIT ;  /* 0x000000000000794d */ /* 0x000fea0003800000 */
.L_x_11:
        /* <DEDUP_REMOVED lines=10> */
.L_x_22:


//--------------------- .text._Z76shiftnet_cuda_moduloshift3x3bwd_nchw_float32_kernel_tilein16x16_tileout14x14PfS_iiiiii --------------------------
	.section	.text._Z76shiftnet_cuda_moduloshift3x3bwd_nchw_float32_kernel_tilein16x16_tileout14x14PfS_iiiiii,"ax",@progbits
	.align	128
        .global         _Z76shiftnet_cuda_moduloshift3x3bwd_nchw_float32_kernel_tilein16x16_tileout14x14PfS_iiiiii
        .type           _Z76shiftnet_cuda_moduloshift3x3bwd_nchw_float32_kernel_tilein16x16_tileout14x14PfS_iiiiii,@function
        .size           _Z76shiftnet_cuda_moduloshift3x3bwd_nchw_float32_kernel_tilein16x16_tileout14x14PfS_iiiiii,(.L_x_23 - _Z76shiftnet_cuda_moduloshift3x3bwd_nchw_float32_kernel_tilein16x16_tileout14x14PfS_iiiiii)
        .other          _Z76shiftnet_cuda_moduloshift3x3bwd_nchw_float32_kernel_tilein16x16_tileout14x14PfS_iiiiii,@"STO_CUDA_ENTRY STV_DEFAULT"
_Z76shiftnet_cuda_moduloshift3x3bwd_nchw_float32_kernel_tilein16x16_tileout14x14PfS_iiiiii:
.text._Z76shiftnet_cuda_moduloshift3x3bwd_nchw_float32_kernel_tilein16x16_tileout14x14PfS_iiiiii:
        /* <DEDUP_REMOVED lines=13> */
[----:B------:R-:W-:Y:S01]  /*00d0*/  IABS R12, R9 ;  /* 0x00000009000c7213 */ /* 0x000fe20000000000 */
[----:B------:R-:W0:Y:S01]  /*00e0*/  S2UR UR5, SR_CgaCtaId ;  /* 0x00000000000579c3 */ /* 0x000e220000008800 */
[----:B------:R-:W1:Y:S01]  /*00f0*/  LDCU UR7, c[0x0][0x370] ;  /* 0x00006e00ff0777ac */ /* 0x000e620008000800 */
[----:B------:R-:W-:Y:S01]  /*0100*/  IMAD.HI R3, R3, 0x38e38e39, RZ ;  /* 0x38e38e3903037827 */ /* 0x000fe200078e02ff */
[----:B------:R-:W2:Y:S01]  /*0110*/  I2F.RP R0, R12 ;  /* 0x0000000c00007306 */ /* 0x000ea20000209400 */
[C---:B------:R-:W-:Y:S01]  /*0120*/  LOP3.LUT R7, R14.reuse, 0xf, RZ, 0xc0, !PT ;  /* 0x0000000f0e077812 */ /* 0x040fe200078ec0ff */
[----:B------:R-:W-:Y:S01]  /*0130*/  UMOV UR4, 0x400 ;  /* 0x0000040000047882 */ /* 0x000fe20000000000 */
[C---:B------:R-:W-:Y:S01]  /*0140*/  LEA.HI R6, R14.reuse, 0xffffffff, RZ, 0x1c ;  /* 0xffffffff0e067811 */ /* 0x040fe200078fe0ff */
[----:B------:R-:W-:Y:S01]  /*0150*/  VIADD R20, R14, 0xfffffff0 ;  /* 0xfffffff00e147836 */ /* 0x000fe20000000000 */
[----:B------:R-:W3:Y:S01]  /*0160*/  LDC R11, c[0x0][0x394] ;  /* 0x0000e500ff0b7b82 */ /* 0x000ee20000000800 */
[----:B------:R-:W4:Y:S01]  /*0170*/  LDCU.64 UR8, c[0x0][0x358] ;  /* 0x00006b00ff0877ac */ /* 0x000f220008000a00 */
[----:B------:R-:W3:Y:S06]  /*0180*/  LDCU.64 UR10, c[0x0][0x3a0] ;  /* 0x00007400ff0a77ac */ /* 0x000eec0008000a00 */
[----:B------:R-:W3:Y:S01]  /*0190*/  LDC R10, c[0x0][0x390] ;  /* 0x0000e400ff0a7b82 */ /* 0x000ee20000000800 */
[----:B------:R-:W3:Y:S01]  /*01a0*/  LDCU.64 UR12, c[0x0][0x388] ;  /* 0x00007100ff0c77ac */ /* 0x000ee20008000a00 */
[----:B--2---:R-:W2:Y:S01]  /*01b0*/  MUFU.RCP R0, R0 ;  /* 0x0000000000007308 */ /* 0x004ea20000001000 */
[----:B0-----:R-:W-:-:S02]  /*01c0*/  ULEA UR4, UR5, UR4, 0x18 ;  /* 0x0000000405047291 */ /* 0x001fc4000f8ec0ff */
[----:B-1----:R-:W-:Y:S01]  /*01d0*/  UIMAD UR5, UR6, UR7, URZ ;  /* 0x00000007060572a4 */ /* 0x002fe2000f8e02ff */
[----:B--2---:R-:W-:Y:S01]  /*01e0*/  VIADD R4, R0, 0xffffffe ;  /* 0x0ffffffe00047836 */ /* 0x004fe20000000000 */
[----:B------:R-:W-:-:S03]  /*01f0*/  SHF.R.S32.HI R0, RZ, 0x1, R3 ;  /* 0x00000001ff007819 */ /* 0x000fc60000011403 */
[----:B------:R0:W1:Y:S01]  /*0200*/  F2I.FTZ.U32.TRUNC.NTZ R5, R4 ;  /* 0x0000000400057305 */ /* 0x000062000021f000 */
[----:B------:R-:W-:-:S05]  /*0210*/  LEA.HI R0, R3, R0, RZ, 0x1 ;  /* 0x0000000003007211 */ /* 0x000fca00078f08ff */
[----:B------:R-:W-:Y:S02]  /*0220*/  IMAD R0, R0, 0x9, RZ ;  /* 0x0000000900007824 */ /* 0x000fe400078e02ff */
[----:B0-----:R-:W-:Y:S02]  /*0230*/  IMAD.MOV.U32 R4, RZ, RZ, RZ ;  /* 0x000000ffff047224 */ /* 0x001fe400078e00ff */
[----:B-1----:R-:W-:-:S04]  /*0240*/  IMAD.MOV R9, RZ, RZ, -R5 ;  /* 0x000000ffff097224 */ /* 0x002fc800078e0a05 */
[----:B------:R-:W-:-:S04]  /*0250*/  IMAD R9, R9, R12, RZ ;  /* 0x0000000c09097224 */ /* 0x000fc800078e02ff */
[----:B------:R-:W-:Y:S01]  /*0260*/  IMAD.HI.U32 R9, R5, R9, R4 ;  /* 0x0000000905097227 */ /* 0x000fe200078e0004 */
[----:B------:R-:W-:-:S03]  /*0270*/  LEA R4, R14, UR4, 0x2 ;  /* 0x000000040e047c11 */ /* 0x000fc6000f8e10ff */
[----:B---34-:R-:W-:-:S07]  /*0280*/  VIADD R5, R7, 0xffffffff ;  /* 0xffffffff07057836 */ /* 0x018fce0000000000 */
.L_x_14:
[----:B-1----:R-:W-:Y:S01]  /*0290*/  SHF.R.S32.HI R3, RZ, 0x1f, R8 ;  /* 0x0000001fff037819 */ /* 0x002fe20000011408 */
[----:B0-----:R-:W0:Y:S01]  /*02a0*/  LDC R15, c[0x0][0x39c] ;  /* 0x0000e700ff0f7b82 */ /* 0x001e220000000800 */
[----:B------:R-:W-:Y:S02]  /*02b0*/  IABS R18, R10 ;  /* 0x0000000a00127213 */ /* 0x000fe40000000000 */
[----:B------:R-:W-:Y:S02]  /*02c0*/  LEA.HI R3, R3, R8, RZ, 0x8 ;  /* 0x0000000803037211 */ /* 0x000fe400078f40ff */
[----:B------:R-:W1:Y:S01]  /*02d0*/  I2F.RP R19, R18 ;  /* 0x0000001200137306 */ /* 0x000e620000209400 */
[----:B------:R-:W-:Y:S02]  /*02e0*/  IABS R22, R11 ;  /* 0x0000000b00167213 */ /* 0x000fe40000000000 */
[----:B------:R-:W-:-:S04]  /*02f0*/  SHF.R.S32.HI R16, RZ, 0x8, R3 ;  /* 0x00000008ff107819 */ /* 0x000fc80000011403 */
[----:B------:R-:W-:-:S05]  /*0300*/  IABS R2, R16 ;  /* 0x0000001000027213 */ /* 0x000fca0000000000 */
[----:B------:R-:W-:Y:S01]  /*0310*/  IMAD.HI.U32 R17, R9, R2, RZ ;  /* 0x0000000209117227 */ /* 0x000fe200078e00ff */
[----:B-1----:R-:W1:Y:S04]  /*0320*/  MUFU.RCP R19, R19 ;  /* 0x0000001300137308 */ /* 0x002e680000001000 */
[----:B------:R-:W-:-:S05]  /*0330*/  IADD3 R3, PT, PT, -R17, RZ, RZ ;  /* 0x000000ff11037210 */ /* 0x000fca0007ffe1ff */
[----:B------:R-:W-:Y:S01]  /*0340*/  IMAD R3, R22, R3, R2 ;  /* 0x0000000316037224 */ /* 0x000fe200078e0202 */
[----:B------:R-:W-:-:S04]  /*0350*/  LOP3.LUT R2, R16, R11, RZ, 0x3c, !PT ;  /* 0x0000000b10027212 */ /* 0x000fc800078e3cff */
[----:B------:R-:W-:Y:S02]  /*0360*/  ISETP.GT.U32.AND P1, PT, R12, R3, PT ;  /* 0x000000030c00720c */ /* 0x000fe40003f24070 */
[----:B------:R-:W-:Y:S02]  /*0370*/  ISETP.GE.AND P2, PT, R2, RZ, PT ;  /* 0x000000ff0200720c */ /* 0x000fe40003f46270 */
[----:B0-----:R-:W-:Y:S01]  /*0380*/  IABS R2, R15 ;  /* 0x0000000f00027213 */ /* 0x001fe20000000000 */
[----:B-1----:R-:W-:-:S08]  /*0390*/  VIADD R21, R19, 0xffffffe ;  /* 0x0ffffffe13157836 */ /* 0x002fd00000000000 */
        /* <DEDUP_REMOVED lines=11> */
[----:B------:R-:W-:Y:S02]  /*0450*/  IMAD.MOV.U32 R19, RZ, RZ, R2 ;  /* 0x000000ffff137224 */ /* 0x000fe400078e0002 */
[----:B------:R-:W-:-:S04]  /*0460*/  IMAD.MOV.U32 R2, RZ, RZ, RZ ;  /* 0x000000ffff027224 */ /* 0x000fc800078e00ff */
[----:B------:R-:W-:Y:S02]  /*0470*/  IMAD.HI.U32 R2, R3, R21, R2 ;  /* 0x0000001503027227 */ /* 0x000fe400078e0002 */
[----:B------:R-:W0:Y:S02]  /*0480*/  I2F.RP R21, R19 ;  /* 0x0000001300157306 */ /* 0x000e240000209400 */
[----:B------:R-:W-:-:S04]  /*0490*/  IMAD.MOV.U32 R3, RZ, RZ, R22 ;  /* 0x000000ffff037224 */ /* 0x000fc800078e0016 */
[----:B------:R-:W-:-:S05]  /*04a0*/  IMAD.HI.U32 R22, R2, R3, RZ ;  /* 0x0000000302167227 */ /* 0x000fca00078e00ff */
[----:B------:R-:W-:Y:S01]  /*04b0*/  IADD3 R2, PT, PT, -R22, RZ, RZ ;  /* 0x000000ff16027210 */ /* 0x000fe20007ffe1ff */
[----:B0-----:R-:W0:Y:S04]  /*04c0*/  MUFU.RCP R21, R21 ;  /* 0x0000001500157308 */ /* 0x001e280000001000 */
[----:B------:R-:W-:Y:S01]  /*04d0*/  IMAD R3, R18, R2, R3 ;  /* 0x0000000212037224 */ /* 0x000fe200078e0203 */
[----:B------:R-:W-:-:S04]  /*04e0*/  LOP3.LUT R2, R17, R10, RZ, 0x3c, !PT ;  /* 0x0000000a11027212 */ /* 0x000fc800078e3cff */
[----:B------:R-:W-:Y:S02]  /*04f0*/  ISETP.GT.U32.AND P1, PT, R18, R3, PT ;  /* 0x000000031200720c */ /* 0x000fe40003f24070 */
[----:B------:R-:W-:Y:S01]  /*0500*/  ISETP.GE.AND P2, PT, R2, RZ, PT ;  /* 0x000000ff0200720c */ /* 0x000fe20003f46270 */
[----:B0-----:R-:W-:-:S10]  /*0510*/  VIADD R23, R21, 0xffffffe ;  /* 0x0ffffffe15177836 */ /* 0x001fd40000000000 */
[----:B------:R-:W-:Y:S02]  /*0520*/  @!P1 IMAD.IADD R3, R3, 0x1, -R18 ;  /* 0x0000000103039824 */ /* 0x000fe400078e0a12 */
[----:B------:R-:W-:Y:S01]  /*0530*/  @!P1 VIADD R22, R22, 0x1 ;  /* 0x0000000116169836 */ /* 0x000fe20000000000 */
[----:B------:R-:W-:Y:S02]  /*0540*/  ISETP.NE.AND P1, PT, R10, RZ, PT ;  /* 0x000000ff0a00720c */ /* 0x000fe40003f25270 */
[----:B------:R-:W-:Y:S02]  /*0550*/  ISETP.GE.U32.AND P0, PT, R3, R18, PT ;  /* 0x000000120300720c */ /* 0x000fe40003f06070 */
[----:B------:R-:W0:Y:S01]  /*0560*/  LDC R18, c[0x0][0x398] ;  /* 0x0000e600ff127b82 */ /* 0x000e220000000800 */
[----:B------:R-:W1:Y:S10]  /*0570*/  F2I.FTZ.U32.TRUNC.NTZ R3, R23 ;  /* 0x0000001700037305 */ /* 0x000e74000021f000 */
[----:B------:R-:W-:-:S04]  /*0580*/  @P0 VIADD R22, R22, 0x1 ;  /* 0x0000000116160836 */ /* 0x000fc80000000000 */
[----:B------:R-:W-:Y:S01]  /*0590*/  @!P2 IMAD.MOV R22, RZ, RZ, -R22 ;  /* 0x000000ffff16a224 */ /* 0x000fe200078e0a16 */
[----:B-1----:R-:W-:Y:S02]  /*05a0*/  IADD3 R2, PT, PT, RZ, -R3, RZ ;  /* 0x80000003ff027210 */ /* 0x002fe40007ffe0ff */
[----:B------:R-:W-:-:S03]  /*05b0*/  @!P1 LOP3.LUT R22, RZ, R10, RZ, 0x33, !PT ;  /* 0x0000000aff169212 */ /* 0x000fc600078e33ff */
[----:B------:R-:W-:Y:S01]  /*05c0*/  IMAD R21, R2, R19, RZ ;  /* 0x0000001302157224 */ /* 0x000fe200078e02ff */
[----:B------:R-:W-:Y:S01]  /*05d0*/  IABS R24, R22 ;  /* 0x0000001600187213 */ /* 0x000fe20000000000 */
[----:B------:R-:W-:Y:S01]  /*05e0*/  IMAD.MOV.U32 R2, RZ, RZ, RZ ;  /* 0x000000ffff027224 */ /* 0x000fe200078e00ff */
[----:B0-----:R-:W-:-:S03]  /*05f0*/  IABS R23, R18 ;  /* 0x0000001200177213 */ /* 0x001fc60000000000 */
[----:B------:R-:W-:-:S04]  /*0600*/  IMAD.HI.U32 R2, R3, R21, R2 ;  /* 0x0000001503027227 */ /* 0x000fc800078e0002 */
[----:B------:R-:W-:Y:S02]  /*0610*/  IMAD.MOV.U32 R21, RZ, RZ, R23 ;  /* 0x000000ffff157224 */ /* 0x000fe400078e0017 */
[----:B------:R-:W-:Y:S02]  /*0620*/  IMAD.HI.U32 R2, R2, R24, RZ ;  /* 0x0000001802027227 */ /* 0x000fe400078e00ff */
[----:B------:R-:W0:Y:S02]  /*0630*/  I2F.RP R23, R21 ;  /* 0x0000001500177306 */ /* 0x000e240000209400 */
[----:B------:R-:W-:-:S04]  /*0640*/  IMAD.MOV R3, RZ, RZ, -R2 ;  /* 0x000000ffff037224 */ /* 0x000fc800078e0a02 */
[----:B------:R-:W-:-:S05]  /*0650*/  IMAD R24, R19, R3, R24 ;  /* 0x0000000313187224 */ /* 0x000fca00078e0218 */
[----:B------:R-:W-:Y:S01]  /*0660*/  ISETP.GT.U32.AND P1, PT, R19, R24, PT ;  /* 0x000000181300720c */ /* 0x000fe20003f24070 */
[----:B0-----:R-:W0:-:S12]  /*0670*/  MUFU.RCP R23, R23 ;  /* 0x0000001700177308 */ /* 0x001e180000001000 */
[-C--:B------:R-:W-:Y:S01]  /*0680*/  @!P1 IADD3 R24, PT, PT, R24, -R19.reuse, RZ ;  /* 0x8000001318189210 */ /* 0x080fe20007ffe0ff */
[----:B------:R-:W-:Y:S01]  /*0690*/  @!P1 VIADD R2, R2, 0x1 ;  /* 0x0000000102029836 */ /* 0x000fe20000000000 */
[----:B------:R-:W-:Y:S02]  /*06a0*/  ISETP.NE.AND P1, PT, R15, RZ, PT ;  /* 0x000000ff0f00720c */ /* 0x000fe40003f25270 */
[----:B------:R-:W-:Y:S02]  /*06b0*/  ISETP.GE.U32.AND P0, PT, R24, R19, PT ;  /* 0x000000131800720c */ /* 0x000fe40003f06070 */
[----:B------:R-:W-:Y:S01]  /*06c0*/  LOP3.LUT R19, R22, R15, RZ, 0x3c, !PT ;  /* 0x0000000f16137212 */ /* 0x000fe200078e3cff */
[----:B0-----:R-:W-:-:S03]  /*06d0*/  VIADD R3, R23, 0xffffffe ;  /* 0x0ffffffe17037836 */ /* 0x001fc60000000000 */
[----:B------:R-:W-:-:S03]  /*06e0*/  ISETP.GE.AND P2, PT, R19, RZ, PT ;  /* 0x000000ff1300720c */ /* 0x000fc60003f46270 */
[----:B------:R-:W0:Y:S04]  /*06f0*/  F2I.FTZ.U32.TRUNC.NTZ R3, R3 ;  /* 0x0000000300037305 */ /* 0x000e28000021f000 */
[----:B------:R-:W-:-:S04]  /*0700*/  @P0 VIADD R2, R2, 0x1 ;  /* 0x0000000102020836 */ /* 0x000fc80000000000 */
[----:B------:R-:W-:-:S04]  /*0710*/  IMAD.MOV.U32 R19, RZ, RZ, R2 ;  /* 0x000000ffff137224 */ /* 0x000fc800078e0002 */
[----:B------:R-:W-:Y:S01]  /*0720*/  @!P2 IMAD.MOV R19, RZ, RZ, -R19 ;  /* 0x000000ffff13a224 */ /* 0x000fe200078e0a13 */
[----:B------:R-:W-:Y:S02]  /*0730*/  @!P1 LOP3.LUT R19, RZ, R15, RZ, 0x33, !PT ;  /* 0x0000000fff139212 */ /* 0x000fe400078e33ff */
[----:B0-----:R-:W-:Y:S02]  /*0740*/  IADD3 R2, PT, PT, RZ, -R3, RZ ;  /* 0x80000003ff027210 */ /* 0x001fe40007ffe0ff */
[----:B------:R-:W-:Y:S02]  /*0750*/  IABS R24, R19 ;  /* 0x0000001300187213 */ /* 0x000fe40000000000 */
[----:B------:R-:W-:Y:S01]  /*0760*/  ISETP.GE.AND P2, PT, R19, RZ, PT ;  /* 0x000000ff1300720c */ /* 0x000fe20003f46270 */
[----:B------:R-:W-:Y:S02]  /*0770*/  IMAD R23, R2, R21, RZ ;  /* 0x0000001502177224 */ /* 0x000fe400078e02ff */
[----:B------:R-:W-:-:S02]  /*0780*/  IMAD.MOV.U32 R2, RZ, RZ, RZ ;  /* 0x000000ffff027224 */ /* 0x000fc400078e00ff */
[----:B------:R-:W-:Y:S02]  /*0790*/  IMAD.MOV R19, RZ, RZ, -R19 ;  /* 0x000000ffff137224 */ /* 0x000fe400078e0a13 */
[----:B------:R-:W-:-:S04]  /*07a0*/  IMAD.HI.U32 R2, R3, R23, R2 ;  /* 0x0000001703027227 */ /* 0x000fc800078e0002 */
[----:B------:R-:W-:-:S04]  /*07b0*/  IMAD.MOV.U32 R3, RZ, RZ, R24 ;  /* 0x000000ffff037224 */ /* 0x000fc800078e0018 */
[----:B------:R-:W-:-:S04]  /*07c0*/  IMAD.HI.U32 R2, R2, R3, RZ ;  /* 0x0000000302027227 */ /* 0x000fc800078e00ff */
[----:B------:R-:W-:-:S04]  /*07d0*/  IMAD.MOV R2, RZ, RZ, -R2 ;  /* 0x000000ffff027224 */ /* 0x000fc800078e0a02 */
[----:B------:R-:W-:Y:S01]  /*07e0*/  IMAD R2, R21, R2, R3 ;  /* 0x0000000215027224 */ /* 0x000fe200078e0203 */
[----:B------:R-:W-:-:S04]  /*07f0*/  IADD3 R3, PT, PT, -R17, RZ, RZ ;  /* 0x000000ff11037210 */ /* 0x000fc80007ffe1ff */
[----:B------:R-:W-:Y:S01]  /*0800*/  ISETP.GT.U32.AND P0, PT, R21, R2, PT ;  /* 0x000000021500720c */ /* 0x000fe20003f04070 */
[----:B------:R-:W-:Y:S02]  /*0810*/  IMAD R16, R11, R3, R16 ;  /* 0x000000030b107224 */ /* 0x000fe400078e0210 */
[----:B------:R-:W-:Y:S02]  /*0820*/  IMAD.MOV R3, RZ, RZ, -R22 ;  /* 0x000000ffff037224 */ /* 0x000fe400078e0a16 */
[----:B------:R-:W-:Y:S02]  /*0830*/  IMAD R16, R16, 0xe, RZ ;  /* 0x0000000e10107824 */ /* 0x000fe400078e02ff */
[----:B------:R-:W-:Y:S02]  /*0840*/  IMAD R3, R10, R3, R17 ;  /* 0x000000030a037224 */ /* 0x000fe400078e0211 */
[----:B------:R-:W-:Y:S02]  /*0850*/  IMAD.IADD R17, R5, 0x1, R16 ;  /* 0x0000000105117824 */ /* 0x000fe400078e0210 */
[----:B------:R-:W-:-:S02]  /*0860*/  IMAD R23, R3, 0xe, R6 ;  /* 0x0000000e03177824 */ /* 0x000fc400078e0206 */
[----:B------:R-:W-:Y:S01]  /*0870*/  @!P0 IMAD.IADD R2, R2, 0x1, -R21 ;  /* 0x0000000102028824 */ /* 0x000fe200078e0a15 */
[----:B------:R-:W-:Y:S01]  /*0880*/  ISETP.GE.AND P0, PT, R17, UR11, PT ;  /* 0x0000000b11007c0c */ /* 0x000fe2000bf06270 */
[----:B------:R-:W-:Y:S01]  /*0890*/  IMAD R22, R15, R19, R22 ;  /* 0x000000130f167224 */ /* 0x000fe200078e0216 */
[----:B------:R-:W-:Y:S02]  /*08a0*/  ISETP.GE.AND P3, PT, R23, UR10, PT ;  /* 0x0000000a17007c0c */ /* 0x000fe4000bf66270 */
[----:B------:R-:W-:Y:S02]  /*08b0*/  ISETP.GT.U32.AND P1, PT, R21, R2, PT ;  /* 0x000000021500720c */ /* 0x000fe40003f24070 */
[----:B------:R-:W-:Y:S02]  /*08c0*/  ISETP.GT.AND P0, PT, R17, -0x1, !P0 ;  /* 0xffffffff1100780c */ /* 0x000fe40004704270 */
[----:B------:R-:W-:-:S04]  /*08d0*/  ISETP.GT.AND P3, PT, R23, -0x1, !P3 ;  /* 0xffffffff1700780c */ /* 0x000fc80005f64270 */
[----:B------:R-:W-:Y:S02]  /*08e0*/  PLOP3.LUT P0, PT, P0, P3, PT, 0x80, 0x8 ;  /* 0x000000000008781c */ /* 0x000fe40000707070 */
[----:B------:R-:W-:-:S03]  /*08f0*/  ISETP.NE.AND P3, PT, R18, RZ, PT ;  /* 0x000000ff1200720c */ /* 0x000fc60003f65270 */
[----:B------:R-:W-:-:S05]  /*0900*/  @!P1 IMAD.IADD R2, R2, 0x1, -R21 ;  /* 0x0000000102029824 */ /* 0x000fca00078e0a15 */
[----:B------:R-:W-:-:S03]  /*0910*/  MOV R17, R2 ;  /* 0x0000000200117202 */ /* 0x000fc60000000f00 */
[----:B------:R-:W0:Y:S02]  /*0920*/  @P0 LDC.64 R2, c[0x0][0x380] ;  /* 0x0000e000ff020b82 */ /* 0x000e240000000a00 */
[----:B------:R-:W-:Y:S01]  /*0930*/  @!P2 IMAD.MOV R17, RZ, RZ, -R17 ;  /* 0x000000ffff11a224 */ /* 0x000fe200078e0a11 */
[----:B------:R-:W-:-:S05]  /*0940*/  @!P3 LOP3.LUT R17, RZ, R18, RZ, 0x33, !PT ;  /* 0x00000012ff11b212 */ /* 0x000fca00078e33ff */
[----:B------:R-:W-:-:S04]  /*0950*/  IMAD R18, R17, R15, R22 ;  /* 0x0000000f11127224 */ /* 0x000fc800078e0216 */
[----:B------:R-:W-:Y:S01]  /*0960*/  IMAD R15, R18, UR10, R23 ;  /* 0x0000000a120f7c24 */ /* 0x000fe2000f8e0217 */
[----:B------:R-:W-:-:S03]  /*0970*/  @P0 SHF.R.S32.HI R18, RZ, 0x1f, R16 ;  /* 0x0000001fff120819 */ /* 0x000fc60000011410 */
[----:B------:R-:W-:-:S05]  /*0980*/  IMAD R15, R15, UR11, RZ ;  /* 0x0000000b0f0f7c24 */ /* 0x000fca000f8e02ff */
[----:B------:R-:W-:Y:S02]  /*0990*/  @P0 SHF.R.S32.HI R17, RZ, 0x1f, R15 ;  /* 0x0000001fff110819 */ /* 0x000fe4000001140f */
[----:B------:R-:W-:-:S04]  /*09a0*/  @P0 IADD3 R19, P1, P2, R15, R7, R16 ;  /* 0x000000070f130210 */ /* 0x000fc80007a3e010 */
[----:B------:R-:W-:Y:S02]  /*09b0*/  @P0 IADD3.X R18, PT, PT, R17, RZ, R18, P1, P2 ;  /* 0x000000ff11120210 */ /* 0x000fe40000fe4412 */
[----:B0-----:R-:W-:-:S04]  /*09c0*/  @P0 LEA R2, P1, R19, R2, 0x2 ;  /* 0x0000000213020211 */ /* 0x001fc800078210ff */
[----:B------:R-:W-:Y:S01]  /*09d0*/  @P0 LEA.HI.X R3, R19, R3, R18, 0x2, P1 ;  /* 0x0000000313030211 */ /* 0x000fe200008f1412 */
[----:B------:R-:W-:-:S06]  /*09e0*/  IMAD.MOV.U32 R19, RZ, RZ, RZ ;  /* 0x000000ffff137224 */ /* 0x000fcc00078e00ff */
[----:B------:R-:W2:Y:S01]  /*09f0*/  @P0 LDG.E R19, desc[UR8][R2.64+-0x4] ;  /* 0xfffffc0802130981 */ /* 0x000ea2000c1e1900 */
[C---:B------:R-:W-:Y:S01]  /*0a00*/  ISETP.EQ.OR P0, PT, R7.reuse, 0xf, !P0 ;  /* 0x0000000f0700780c */ /* 0x040fe20004702670 */
[----:B------:R-:W-:Y:S01]  /*0a10*/  IMAD.HI R17, R22, 0x55555556, RZ ;  /* 0x5555555616117827 */ /* 0x000fe200078e02ff */
[----:B------:R-:W-:Y:S05]  /*0a20*/  WARPSYNC.ALL ;  /* 0x0000000000007948 */ /* 0x000fea0003800000 */
[----:B------:R-:W-:Y:S01]  /*0a30*/  ISETP.EQ.OR P0, PT, R7, RZ, P0 ;  /* 0x000000ff0700720c */ /* 0x000fe20000702670 */
[----:B------:R-:W-:Y:S01]  /*0a40*/  BSSY.RECONVERGENT B0, `(.L_x_12) ;  /* 0x000001e000007945 */ /* 0x000fe20003800200 */
[----:B------:R-:W-:-:S02]  /*0a50*/  LEA.HI R17, R17, R17, RZ, 0x1 ;  /* 0x0000001111117211 */ /* 0x000fc400078f08ff */
[----:B------:R-:W-:Y:S01]  /*0a60*/  ISETP.GT.U32.OR P0, PT, R20, 0xdf, P0 ;  /* 0x000000df1400780c */ /* 0x000fe20000704470 */
[----:B--2---:R0:W-:Y:S01]  /*0a70*/  STS [R4], R19 ;  /* 0x0000001304007388 */ /* 0x0041e20000000800 */
[----:B------:R-:W-:Y:S11]  /*0a80*/  BAR.SYNC.DEFER_BLOCKING 0x0 ;  /* 0x0000000000007b1d */ /* 0x000ff60000010000 */
[----:B------:R-:W-:Y:S05]  /*0a90*/  @P0 BRA `(.L_x_13) ;  /* 0x0000000000600947 */ /* 0x000fea0003800000 */
[C---:B------:R-:W-:Y:S01]  /*0aa0*/  IMAD.HI R2, R17.reuse, 0x55555556, RZ ;  /* 0x5555555611027827 */ /* 0x040fe200078e02ff */
[----:B------:R-:W1:Y:S01]  /*0ab0*/  S2UR UR6, SR_CgaCtaId ;  /* 0x00000000000679c3 */ /* 0x000e620000008800 */
[----:B------:R-:W-:Y:S01]  /*0ac0*/  ISETP.GE.AND P0, PT, R22, R0, PT ;  /* 0x000000001600720c */ /* 0x000fe20003f06270 */
[----:B------:R-:W-:Y:S02]  /*0ad0*/  UMOV UR4, 0x400 ;  /* 0x0000040000047882 */ /* 0x000fe40000000000 */
[----:B------:R-:W-:Y:S01]  /*0ae0*/  LEA.HI R18, R2, R2, RZ, 0x1 ;  /* 0x0000000202127211 */ /* 0x000fe200078f08ff */
[----:B------:R-:W-:-:S04]  /*0af0*/  IMAD R2, R17, 0x3, -R22 ;  /* 0x0000000311027824 */ /* 0x000fc800078e0a16 */
[----:B------:R-:W-:Y:S02]  /*0b00*/  IMAD R18, R18, 0x3, -R17 ;  /* 0x0000000312127824 */ /* 0x000fe400078e0a11 */
[----:B------:R-:W-:-:S03]  /*0b10*/  VIADD R2, R2, 0x1 ;  /* 0x0000000102027836 */ /* 0x000fc60000000000 */
[----:B------:R-:W-:Y:S02]  /*0b20*/  IADD3 R18, PT, PT, R18, 0x1, RZ ;  /* 0x0000000112127810 */ /* 0x000fe40007ffe0ff */
[----:B------:R-:W-:Y:S02]  /*0b30*/  SEL R2, R2, RZ, !P0 ;  /* 0x000000ff02027207 */ /* 0x000fe40004000000 */
[----:B------:R-:W-:-:S03]  /*0b40*/  SEL R3, R18, RZ, !P0 ;  /* 0x000000ff12037207 */ /* 0x000fc60004000000 */
[----:B------:R-:W-:Y:S01]  /*0b50*/  IMAD.IADD R2, R7, 0x1, R2 ;  /* 0x0000000107027824 */ /* 0x000fe200078e0202 */
[----:B------:R-:W-:Y:S01]  /*0b60*/  LEA.HI R3, R14, R3, RZ, 0x1c ;  /* 0x000000030e037211 */ /* 0x000fe200078fe0ff */
[----:B-1----:R-:W-:-:S04]  /*0b70*/  ULEA UR4, UR6, UR4, 0x18 ;  /* 0x0000000406047291 */ /* 0x002fc8000f8ec0ff */
[----:B------:R-:W-:Y:S01]  /*0b80*/  IMAD R2, R3, 0x10, R2 ;  /* 0x0000001003027824 */ /* 0x000fe200078e0202 */
[----:B------:R-:W-:-:S04]  /*0b90*/  SHF.R.S32.HI R3, RZ, 0x1f, R16 ;  /* 0x0000001fff037819 */ /* 0x000fc80000011410 */
[----:B------:R-:W-:Y:S02]  /*0ba0*/  LEA R17, R2, UR4, 0x2 ;  /* 0x0000000402117c11 */ /* 0x000fe4000f8e10ff */
[----:B------:R-:W-:Y:S02]  /*0bb0*/  SHF.R.S32.HI R2, RZ, 0x1f, R15 ;  /* 0x0000001fff027819 */ /* 0x000fe4000001140f */
[----:B------:R-:W-:Y:S02]  /*0bc0*/  IADD3 R15, P0, P1, R15, R7, R16 ;  /* 0x000000070f0f7210 */ /* 0x000fe4000791e010 */
[----:B------:R-:W1:Y:S02]  /*0bd0*/  LDS R17, [R17] ;  /* 0x0000000011117984 */ /* 0x000e640000000800 */
[----:B------:R-:W-:Y:S02]  /*0be0*/  IADD3.X R16, PT, PT, R2, RZ, R3, P0, P1 ;  /* 0x000000ff02107210 */ /* 0x000fe400007e2403 */
[----:B------:R-:W-:-:S04]  /*0bf0*/  LEA R2, P0, R15, UR12, 0x2 ;  /* 0x0000000c0f027c11 */ /* 0x000fc8000f8010ff */
[----:B------:R-:W-:-:S05]  /*0c00*/  LEA.HI.X R3, R15, UR13, R16, 0x2, P0 ;  /* 0x0000000d0f037c11 */ /* 0x000fca00080f1410 */
[----:B-1----:R1:W-:Y:S04]  /*0c10*/  STG.E desc[UR8][R2.64+-0x4], R17 ;  /* 0xfffffc1102007986 */ /* 0x0023e8000c101908 */
.L_x_13:
[----:B------:R-:W-:Y:S05]  /*0c20*/  BSYNC.RECONVERGENT B0 ;  /* 0x0000000000007941 */ /* 0x000fea0003800200 */
.L_x_12:
[----:B------:R-:W-:Y:S01]  /*0c30*/  VIADD R8, R8, UR5 ;  /* 0x0000000508087c36 */ /* 0x000fe20008000000 */
[----:B------:R-:W-:Y:S04]  /*0c40*/  BAR.SYNC.DEFER_BLOCKING 0x0 ;  /* 0x0000000000007b1d */ /* 0x000fe80000010000 */
[----:B------:R-:W-:-:S13]  /*0c50*/  ISETP.GE.AND P0, PT, R8, R13, PT ;  /* 0x0000000d0800720c */ /* 0x000fda0003f06270 */
[----:B------:R-:W-:Y:S05]  /*0c60*/  @!P0 BRA `(.L_x_14) ;  /* 0xfffffff400888947 */ /* 0x000fea000383ffff */
[----:B------:R-:W-:Y:S05]  /*0c70*/  EXIT ;  /* 0x000000000000794d */ /* 0x000fea0003800000 */
.L_x_15:
        /* <DEDUP_REMOVED lines=16> */
.L_x_23:


//--------------------- .text._Z73shiftnet_cuda_moduloshift3x3_nchw_float32_kernel_tilein16x16_tileout14x14PfS_iiiiii --------------------------
	.section	.text._Z73shiftnet_cuda_moduloshift3x3_nchw_float32_kernel_tilein16x16_tileout14x14PfS_iiiiii,"ax",@progbits
	.align	128
        .global         _Z73shiftnet_cuda_moduloshift3x3_nchw_float32_kernel_tilein16x16_tileout14x14PfS_iiiiii
        .type           _Z73shiftnet_cuda_moduloshift3x3_nchw_float32_kernel_tilein16x16_tileout14x14PfS_iiiiii,@function
        .size           _Z73shiftnet_cuda_moduloshift3x3_nchw_float32_kernel_tilein16x16_tileout14x14PfS_iiiiii,(.L_x_24 - _Z73shiftnet_cuda_moduloshift3x3_nchw_float32_kernel_tilein16x16_tileout14x14PfS_iiiiii)
        .other          _Z73shiftnet_cuda_moduloshift3x3_nchw_float32_kernel_tilein16x16_tileout14x14PfS_iiiiii,@"STO_CUDA_ENTRY STV_DEFAULT"
_Z73shiftnet_cuda_moduloshift3x3_nchw_float32_kernel_tilein16x16_tileout14x14PfS_iiiiii:
.text._Z73shiftnet_cuda_moduloshift3x3_nchw_float32_kernel_tilein16x16_tileout14x14PfS_iiiiii:
        /* <DEDUP_REMOVED lines=41> */
.L_x_18:
        /* <DEDUP_REMOVED lines=15> */
[----:B0-----:R-:W-:Y:S01]  /*0380*/  IABS R2, R15 ;  /* 0x0000000f00027213 */ /* 0x001fe20000000000 */
[----:B-1----:R-:W-:-:S08]  /*0390*/  VIADD R21, R19, 0xffffffe ;  /* 0x0ffffffe13157836 */ /* 0x002fd00000000000 */
[----:B------:R-:W-:Y:S01]  /*03a0*/  @!P1 IADD3 R3, PT, PT, R3, -R22, RZ ;  /* 0x8000001603039210 */ /* 0x000fe20007ffe0ff */
[----:B------:R-:W-:Y:S01]  /*03b0*/  @!P1 VIADD R17, R17, 0x1 ;  /* 0x0000000111119836 */ /* 0x000fe20000000000 */
[----:B------:R-:W-:Y:S02]  /*03c0*/  ISETP.NE.AND P1, PT, R11, RZ, PT ;  /* 0x000000ff0b00720c */ /* 0x000fe40003f25270 */
[----:B------:R-:W-:Y:S02]  /*03d0*/  ISETP.GE.U32.AND P0, PT, R3, R12, PT ;  /* 0x0000000c0300720c */ /* 0x000fe40003f06070 */
[----:B------:R-:W0:Y:S11]  /*03e0*/  F2I.FTZ.U32.TRUNC.NTZ R3, R21 ;  /* 0x0000001500037305 */ /* 0x000e36000021f000 */
[----:B------:R-:W-:-:S02]  /*03f0*/  @P0 VIADD R17, R17, 0x1 ;  /* 0x0000000111110836 */ /* 0x000fc40000000000 */
[----:B0-----:R-:W-:Y:S02]  /*0400*/  IMAD.MOV R19, RZ, RZ, -R3 ;  /* 0x000000ffff137224 */ /* 0x001fe400078e0a03 */
[----:B------:R-:W-:Y:S01]  /*0410*/  @!P2 IMAD.MOV R17, RZ, RZ, -R17 ;  /* 0x000000ffff11a224 */ /* 0x000fe200078e0a11 */
[----:B------:R-:W-:Y:S01]  /*0420*/  @!P1 LOP3.LUT R17, RZ, R11, RZ, 0x33, !PT ;  /* 0x0000000bff119212 */ /* 0x000fe200078e33ff */
[----:B------:R-:W-:Y:S01]  /*0430*/  IMAD R21, R19, R18, RZ ;  /* 0x0000001213157224 */ /* 0x000fe200078e02ff */
[----:B------:R-:W-:Y:S01]  /*0440*/  MOV R19, R2 ;  /* 0x0000000200137202 */ /* 0x000fe20000000f00 */
[----:B------:R-:W-:Y:S01]  /*0450*/  IMAD.MOV.U32 R2, RZ, RZ, RZ ;  /* 0x000000ffff027224 */ /* 0x000fe200078e00ff */
[----:B------:R-:W-:-:S03]  /*0460*/  IABS R22, R17 ;  /* 0x0000001100167213 */ /* 0x000fc60000000000 */
[----:B------:R-:W-:Y:S02]  /*0470*/  IMAD.HI.U32 R2, R3, R21, R2 ;  /* 0x0000001503027227 */ /* 0x000fe400078e0002 */
[----:B------:R-:W0:Y:S02]  /*0480*/  I2F.RP R21, R19 ;  /* 0x0000001300157306 */ /* 0x000e240000209400 */
[----:B------:R-:W-:-:S04]  /*0490*/  IMAD.MOV.U32 R3, RZ, RZ, R22 ;  /* 0x000000ffff037224 */ /* 0x000fc800078e0016 */
[----:B------:R-:W-:-:S04]  /*04a0*/  IMAD.HI.U32 R22, R2, R3, RZ ;  /* 0x0000000302167227 */ /* 0x000fc800078e00ff */
[----:B------:R-:W-:-:S04]  /*04b0*/  IMAD.MOV R2, RZ, RZ, -R22 ;  /* 0x000000ffff027224 */ /* 0x000fc800078e0a16 */
[----:B------:R-:W-:Y:S01]  /*04c0*/  IMAD R3, R18, R2, R3 ;  /* 0x0000000212037224 */ /* 0x000fe200078e0203 */
[----:B0-----:R-:W0:Y:S01]  /*04d0*/  MUFU.RCP R21, R21 ;  /* 0x0000001500157308 */ /* 0x001e220000001000 */
[----:B------:R-:W-:-:S03]  /*04e0*/  LOP3.LUT R2, R17, R10, RZ, 0x3c, !PT ;  /* 0x0000000a11027212 */ /* 0x000fc600078e3cff */
[----:B------:R-:W-:Y:S02]  /*04f0*/  ISETP.GT.U32.AND P1, PT, R18, R3, PT ;  /* 0x000000031200720c */ /* 0x000fe40003f24070 */
[----:B------:R-:W-:-:S11]  /*0500*/  ISETP.GE.AND P2, PT, R2, RZ, PT ;  /* 0x000000ff0200720c */ /* 0x000fd60003f46270 */
[----:B------:R-:W-:Y:S01]  /*0510*/  @!P1 IMAD.IADD R3, R3, 0x1, -R18 ;  /* 0x0000000103039824 */ /* 0x000fe200078e0a12 */
[----:B------:R-:W-:Y:S01]  /*0520*/  @!P1 IADD3 R22, PT, PT, R22, 0x1, RZ ;  /* 0x0000000116169810 */ /* 0x000fe20007ffe0ff */
[----:B0-----:R-:W-:Y:S01]  /*0530*/  VIADD R23, R21, 0xffffffe ;  /* 0x0ffffffe15177836 */ /* 0x001fe20000000000 */
[----:B------:R-:W-:Y:S02]  /*0540*/  ISETP.NE.AND P1, PT, R10, RZ, PT ;  /* 0x000000ff0a00720c */ /* 0x000fe40003f25270 */
[----:B------:R-:W-:Y:S02]  /*0550*/  ISETP.GE.U32.AND P0, PT, R3, R18, PT ;  /* 0x000000120300720c */ /* 0x000fe40003f06070 */
[----:B------:R-:W0:Y:S01]  /*0560*/  LDC R18, c[0x0][0x398] ;  /* 0x0000e600ff127b82 */ /* 0x000e220000000800 */
[----:B------:R-:W1:Y:S10]  /*0570*/  F2I.FTZ.U32.TRUNC.NTZ R3, R23 ;  /* 0x0000001700037305 */ /* 0x000e74000021f000 */
[----:B------:R-:W-:-:S04]  /*0580*/  @P0 VIADD R22, R22, 0x1 ;  /* 0x0000000116160836 */ /* 0x000fc80000000000 */
[----:B------:R-:W-:Y:S01]  /*0590*/  @!P2 IMAD.MOV R22, RZ, RZ, -R22 ;  /* 0x000000ffff16a224 */ /* 0x000fe200078e0a16 */
[----:B------:R-:W-:Y:S01]  /*05a0*/  @!P1 LOP3.LUT R22, RZ, R10, RZ, 0x33, !PT ;  /* 0x0000000aff169212 */ /* 0x000fe200078e33ff */
[----:B-1----:R-:W-:-:S03]  /*05b0*/  IMAD.MOV R2, RZ, RZ, -R3 ;  /* 0x000000ffff027224 */ /* 0x002fc600078e0a03 */
[----:B------:R-:W-:Y:S01]  /*05c0*/  IABS R24, R22 ;  /* 0x0000001600187213 */ /* 0x000fe20000000000 */
[----:B------:R-:W-:Y:S02]  /*05d0*/  IMAD R21, R2, R19, RZ ;  /* 0x0000001302157224 */ /* 0x000fe400078e02ff */
[----:B------:R-:W-:Y:S01]  /*05e0*/  IMAD.MOV.U32 R2, RZ, RZ, RZ ;  /* 0x000000ffff027224 */ /* 0x000fe200078e00ff */
[----:B0-----:R-:W-:-:S03]  /*05f0*/  IABS R23, R18 ;  /* 0x0000001200177213 */ /* 0x001fc60000000000 */
[----:B------:R-:W-:-:S04]  /*0600*/  IMAD.HI.U32 R2, R3, R21, R2 ;  /* 0x0000001503027227 */ /* 0x000fc800078e0002 */
[----:B------:R-:W-:Y:S02]  /*0610*/  IMAD.MOV.U32 R21, RZ, RZ, R23 ;  /* 0x000000ffff157224 */ /* 0x000fe400078e0017 */
[----:B------:R-:W-:Y:S02]  /*0620*/  IMAD.HI.U32 R2, R2, R24, RZ ;  /* 0x0000001802027227 */ /* 0x000fe400078e00ff */
[----:B------:R-:W0:Y:S03]  /*0630*/  I2F.RP R23, R21 ;  /* 0x0000001500177306 */ /* 0x000e260000209400 */
[----:B------:R-:W-:-:S05]  /*0640*/  IADD3 R3, PT, PT, -R2, RZ, RZ ;  /* 0x000000ff02037210 */ /* 0x000fca0007ffe1ff */
[----:B------:R-:W-:-:S05]  /*0650*/  IMAD R24, R19, R3, R24 ;  /* 0x0000000313187224 */ /* 0x000fca00078e0218 */
[----:B------:R-:W-:Y:S01]  /*0660*/  ISETP.GT.U32.AND P1, PT, R19, R24, PT ;  /* 0x000000181300720c */ /* 0x000fe20003f24070 */
[----:B0-----:R-:W0:-:S12]  /*0670*/  MUFU.RCP R23, R23 ;  /* 0x0000001700177308 */ /* 0x001e180000001000 */
[----:B------:R-:W-:Y:S02]  /*0680*/  @!P1 IMAD.IADD R24, R24, 0x1, -R19 ;  /* 0x0000000118189824 */ /* 0x000fe400078e0a13 */
        /* <DEDUP_REMOVED lines=8> */
[----:B------:R-:W-:-:S04]  /*0710*/  IMAD.MOV.U32 R19, RZ, RZ, R2 ;  /* 0x000000ffff137224 */ /* 0x000fc800078e0002 */
[----:B------:R-:W-:Y:S01]  /*0720*/  @!P2 IMAD.MOV R19, RZ, RZ, -R19 ;  /* 0x000000ffff13a224 */ /* 0x000fe200078e0a13 */
[----:B0-----:R-:W-:Y:S02]  /*0730*/  IADD3 R2, PT, PT, RZ, -R3, RZ ;  /* 0x80000003ff027210 */ /* 0x001fe40007ffe0ff */
[----:B------:R-:W-:-:S03]  /*0740*/  @!P1 LOP3.LUT R19, RZ, R15, RZ, 0x33, !PT ;  /* 0x0000000fff139212 */ /* 0x000fc600078e33ff */
[----:B------:R-:W-:Y:S01]  /*0750*/  IMAD R23, R2, R21, RZ ;  /* 0x0000001502177224 */ /* 0x000fe200078e02ff */
[----:B------:R-:W-:Y:S01]  /*0760*/  IABS R24, R19 ;  /* 0x0000001300187213 */ /* 0x000fe20000000000 */
[----:B------:R-:W-:Y:S01]  /*0770*/  IMAD.MOV.U32 R2, RZ, RZ, RZ ;  /* 0x000000ffff027224 */ /* 0x000fe200078e00ff */
[----:B------:R-:W-:Y:S01]  /*0780*/  ISETP.GE.AND P2, PT, R19, RZ, PT ;  /* 0x000000ff1300720c */ /* 0x000fe20003f46270 */
        /* <DEDUP_REMOVED lines=54> */
[----:B------:R-:W-:-:S04]  /*0af0*/  IMAD R2, R17, 0x3, RZ ;  /* 0x0000000311027824 */ /* 0x000fc800078e02ff */
[----:B------:R-:W-:Y:S01]  /*0b00*/  IMAD R18, R3, 0x3, RZ ;  /* 0x0000000303127824 */ /* 0x000fe200078e02ff */
[----:B------:R-:W-:-:S04]  /*0b10*/  LOP3.LUT R3, RZ, R2, RZ, 0x33, !PT ;  /* 0x00000002ff037212 */ /* 0x000fc800078e33ff */
[----:B------:R-:W-:Y:S01]  /*0b20*/  LOP3.LUT R18, RZ, R18, RZ, 0x33, !PT ;  /* 0x00000012ff127212 */ /* 0x000fe200078e33ff */
[----:B------:R-:W-:-:S03]  /*0b30*/  IMAD.IADD R2, R22, 0x1, R3 ;  /* 0x0000000116027824 */ /* 0x000fc600078e0203 */
[----:B------:R-:W-:Y:S02]  /*0b40*/  IADD3 R18, PT, PT, R17, R18, RZ ;  /* 0x0000001211127210 */ /* 0x000fe40007ffe0ff */
[----:B------:R-:W-:Y:S02]  /*0b50*/  SEL R2, R2, RZ, !P0 ;  /* 0x000000ff02027207 */ /* 0x000fe40004000000 */
[----:B------:R-:W-:Y:S01]  /*0b60*/  SEL R3, R18, RZ, !P0 ;  /* 0x000000ff12037207 */ /* 0x000fe20004000000 */
[----:B-1----:R-:W-:Y:S02]  /*0b70*/  ULEA UR4, UR6, UR4, 0x18 ;  /* 0x0000000406047291 */ /* 0x002fe4000f8ec0ff */
[----:B------:R-:W-:Y:S01]  /*0b80*/  IMAD.IADD R2, R7, 0x1, R2 ;  /* 0x0000000107027824 */ /* 0x000fe200078e0202 */
[----:B------:R-:W-:-:S05]  /*0b90*/  LEA.HI R3, R14, R3, RZ, 0x1c ;  /* 0x000000030e037211 */ /* 0x000fca00078fe0ff */
        /* <DEDUP_REMOVED lines=10> */
.L_x_17:
[----:B------:R-:W-:Y:S05]  /*0c40*/  BSYNC.RECONVERGENT B0 ;  /* 0x0000000000007941 */ /* 0x000fea0003800200 */
.L_x_16:
[----:B------:R-:W-:Y:S01]  /*0c50*/  VIADD R8, R8, UR5 ;  /* 0x0000000508087c36 */ /* 0x000fe20008000000 */
[----:B------:R-:W-:Y:S04]  /*0c60*/  BAR.SYNC.DEFER_BLOCKING 0x0 ;  /* 0x0000000000007b1d */ /* 0x000fe80000010000 */
[----:B------:R-:W-:-:S13]  /*0c70*/  ISETP.GE.AND P0, PT, R8, R13, PT ;  /* 0x0000000d0800720c */ /* 0x000fda0003f06270 */
[----:B------:R-:W-:Y:S05]  /*0c80*/  @!P0 BRA `(.L_x_18) ;  /* 0xfffffff400808947 */ /* 0x000fea000383ffff */
[----:B------:R-:W-:Y:S05]  /*0c90*/  EXIT ;  /* 0x000000000000794d */ /* 0x000fea0003800000 */
.L_x_19:
        /* <DEDUP_REMOVED lines=14> */
.L_x_24:


//--------------------- .nv.shared._Z66shiftnet_cuda_shift_generic_nchw_float32_kernel_tilein16x16_ctrl2DPfS_S_S_iiiiiiiii --------------------------
	.section	.nv.shared._Z66shiftnet_cuda_shift_generic_nchw_float32_kernel_tilein16x16_ctrl2DPfS_S_S_iiiiiiiii,"aw",@nobits
	.sectionflags	@""
	.align	4
.nv.shared._Z66shiftnet_cuda_shift_generic_nchw_float32_kernel_tilein16x16_ctrl2DPfS_S_S_iiiiiiiii:
	.zero		2048


//--------------------- .nv.shared.reserved.0     --------------------------
	.section	.nv.shared.reserved.0,"aw",@nobits
	.weak		__nv_reservedSMEM_offset_0_alias
	.size		__nv_reservedSMEM_offset_0_alias, 0, 64
	.other		__nv_reservedSMEM_offset_0_alias,@"STO_CUDA_RESERVED_SHARED STV_DEFAULT"
__nv_reservedSMEM_offset_0_alias:
	.zero		0
	.zero		64


//--------------------- .nv.shared._Z64shiftnet_cuda_shift_generic_nchw_float32_kernel_tilein16x16_ctrlPfS_S_iiiiiiiii --------------------------
	.section	.nv.shared._Z64shiftnet_cuda_shift_generic_nchw_float32_kernel_tilein16x16_ctrlPfS_S_iiiiiiiii,"aw",@nobits
	.sectionflags	@""
	.align	4
.nv.shared._Z64shiftnet_cuda_shift_generic_nchw_float32_kernel_tilein16x16_ctrlPfS_S_iiiiiiiii:
	.zero		2048


//--------------------- .nv.shared._Z64shiftnet_cuda_moduloshiftgeneric_nchw_float32_kernel_tilein16x16PfS_iiiiiiiii --------------------------
	.section	.nv.shared._Z64shiftnet_cuda_moduloshiftgeneric_nchw_float32_kernel_tilein16x16PfS_iiiiiiiii,"aw",@nobits
	.sectionflags	@""
	.align	4
.nv.shared._Z64shiftnet_cuda_moduloshiftgeneric_nchw_float32_kernel_tilein16x16PfS_iiiiiiiii:
	.zero		2048


//--------------------- .nv.shared._Z76shiftnet_cuda_moduloshift3x3bwd_nchw_float32_kernel_tilein16x16_tileout14x14PfS_iiiiii --------------------------
	.section	.nv.shared._Z76shiftnet_cuda_moduloshift3x3bwd_nchw_float32_kernel_tilein16x16_tileout14x14PfS_iiiiii,"aw",@nobits
	.sectionflags	@""
	.align	4
.nv.shared._Z76shiftnet_cuda_moduloshift3x3bwd_nchw_float32_kernel_tilein16x16_tileout14x14PfS_iiiiii:
	.zero		2048


//--------------------- .nv.shared._Z73shiftnet_cuda_moduloshift3x3_nchw_float32_kernel_tilein16x16_tileout14x14PfS_iiiiii --------------------------
	.section	.nv.shared._Z73shiftnet_cuda_moduloshift3x3_nchw_float32_kernel_tilein16x16_tileout14x14PfS_iiiiii,"aw",@nobits
	.sectionflags	@""
	.align	4
.nv.shared._Z73shiftnet_cuda_moduloshift3x3_nchw_float32_kernel_tilein16x16_tileout14x14PfS_iiiiii:
	.zero		2048


//--------------------- .nv.constant0._Z66shiftnet_cuda_shift_generic_nchw_float32_kernel_tilein16x16_ctrl2DPfS_S_S_iiiiiiiii --------------------------
	.section	.nv.constant0._Z66shiftnet_cuda_shift_generic_nchw_float32_kernel_tilein16x16_ctrl2DPfS_S_S_iiiiiiiii,"a",@progbits
	.sectionflags	@""
	.align	4
.nv.constant0._Z66shiftnet_cuda_shift_generic_nchw_float32_kernel_tilein16x16_ctrl2DPfS_S_S_iiiiiiiii:
	.zero		964


//--------------------- .nv.constant0._Z64shiftnet_cuda_shift_generic_nchw_float32_kernel_tilein16x16_ctrlPfS_S_iiiiiiiii --------------------------
	.section	.nv.constant0._Z64shiftnet_cuda_shift_generic_nchw_float32_kernel_tilein16x16_ctrlPfS_S_iiiiiiiii,"a",@progbits
	.sectionflags	@""
	.align	4
.nv.constant0._Z64shiftnet_cuda_shift_generic_nchw_float32_kernel_tilein16x16_ctrlPfS_S_iiiiiiiii:
	.zero		956


//--------------------- .nv.constant0._Z64shiftnet_cuda_moduloshiftgeneric_nchw_float32_kernel_tilein16x16PfS_iiiiiiiii --------------------------
	.section	.nv.constant0._Z64shiftnet_cuda_moduloshiftgeneric_nchw_float32_kernel_tilein16x16PfS_iiiiiiiii,"a",@progbits
	.sectionflags	@""
	.align	4
.nv.constant0._Z64shiftnet_cuda_moduloshiftgeneric_nchw_float32_kernel_tilein16x16PfS_iiiiiiiii:
	.zero		948


//--------------------- .nv.constant0._Z76shiftnet_cuda_moduloshift3x3bwd_nchw_float32_kernel_tilein16x16_tileout14x14PfS_iiiiii --------------------------
	.section	.nv.constant0._Z76shiftnet_cuda_moduloshift3x3bwd_nchw_float32_kernel_tilein16x16_tileout14x14PfS_iiiiii,"a",@progbits
	.sectionflags	@""
	.align	4
.nv.constant0._Z76shiftnet_cuda_moduloshift3x3bwd_nchw_float32_kernel_tilein16x16_tileout14x14PfS_iiiiii:
	.zero		936


//--------------------- .nv.constant0._Z73shiftnet_cuda_moduloshift3x3_nchw_float32_kernel_tilein16x16_tileout14x14PfS_iiiiii --------------------------
	.section	.nv.constant0._Z73shiftnet_cuda_moduloshift3x3_nchw_float32_kernel_tilein16x16_tileout14x14PfS_iiiiii,"a",@progbits
	.sectionflags	@""
	.align	4
.nv.constant0._Z73shiftnet_cuda_moduloshift3x3_nchw_float32_kernel_tilein16x16_tileout14x14PfS_iiiiii:
	.zero		936


//--------------------- SYMBOLS --------------------------

	.type		.nv.reservedSmem.offset0,@object
	.size		.nv.reservedSmem.offset0,0x4
	.type		.nv.reservedSmem.cap,@object
	.size		.nv.reservedSmem.cap,0x4
